//
// Generated by NVIDIA NVVM Compiler
//
// Compiler Build ID: CL-36424714
// Cuda compilation tools, release 13.0, V13.0.88
// Based on NVVM 20.0.0
//

.version 9.0
.target sm_100
.address_size 64

	// .globl	moments_kernel_double
// _ZZ34scatter_and_residual_kernel_doubleE4smax has been demoted
.extern .shared .align 16 .b8 sh[];

.visible .entry moments_kernel_double(
	.param .u64 .ptr .align 1 moments_kernel_double_param_0,
	.param .u64 .ptr .align 1 moments_kernel_double_param_1,
	.param .u32 moments_kernel_double_param_2,
	.param .u32 moments_kernel_double_param_3,
	.param .f64 moments_kernel_double_param_4,
	.param .u64 .ptr .align 1 moments_kernel_double_param_5,
	.param .u64 .ptr .align 1 moments_kernel_double_param_6,
	.param .u64 .ptr .align 1 moments_kernel_double_param_7
)
{
	.reg .pred 	%p<8>;
	.reg .b32 	%r<24>;
	.reg .b64 	%rd<24>;
	.reg .b64 	%fd<41>;

	ld.param.u64 	%rd5, [moments_kernel_double_param_0];
	ld.param.u64 	%rd6, [moments_kernel_double_param_1];
	ld.param.u32 	%r14, [moments_kernel_double_param_2];
	ld.param.u32 	%r13, [moments_kernel_double_param_3];
	ld.param.f64 	%fd10, [moments_kernel_double_param_4];
	ld.param.u64 	%rd7, [moments_kernel_double_param_5];
	ld.param.u64 	%rd8, [moments_kernel_double_param_6];
	ld.param.u64 	%rd9, [moments_kernel_double_param_7];
	mov.u32 	%r1, %ctaid.x;
	setp.ge.s32 	%p1, %r1, %r14;
	@%p1 bra 	$L__BB0_10;
	mov.u32 	%r23, %ntid.x;
	cvt.u64.u32 	%rd1, %r1;
	mov.u32 	%r3, %tid.x;
	setp.ge.s32 	%p2, %r3, %r13;
	mov.f64 	%fd38, 0d0000000000000000;
	mov.f64 	%fd39, %fd38;
	mov.f64 	%fd40, %fd38;
	@%p2 bra 	$L__BB0_4;
	cvta.to.global.u64 	%rd2, %rd5;
	cvta.to.global.u64 	%rd3, %rd6;
	cvt.s64.s32 	%rd10, %r13;
	mul.lo.s64 	%rd4, %rd10, %rd1;
	mov.f64 	%fd40, 0d0000000000000000;
	mov.u32 	%r22, %r3;
	mov.f64 	%fd39, %fd40;
	mov.f64 	%fd38, %fd40;
$L__BB0_3:
	cvt.s64.s32 	%rd11, %r22;
	add.s64 	%rd12, %rd4, %rd11;
	shl.b64 	%rd13, %rd12, 3;
	add.s64 	%rd14, %rd2, %rd13;
	ld.global.nc.f64 	%fd13, [%rd14];
	mul.wide.s32 	%rd15, %r22, 8;
	add.s64 	%rd16, %rd3, %rd15;
	ld.global.nc.f64 	%fd14, [%rd16];
	add.f64 	%fd38, %fd38, %fd13;
	mul.f64 	%fd15, %fd13, %fd14;
	add.f64 	%fd39, %fd39, %fd15;
	fma.rn.f64 	%fd40, %fd14, %fd15, %fd40;
	add.s32 	%r22, %r22, %r23;
	setp.lt.s32 	%p3, %r22, %r13;
	@%p3 bra 	$L__BB0_3;
$L__BB0_4:
	shl.b32 	%r15, %r23, 3;
	mov.u32 	%r16, sh;
	add.s32 	%r6, %r16, %r15;
	add.s32 	%r7, %r6, %r15;
	shl.b32 	%r17, %r3, 3;
	add.s32 	%r8, %r16, %r17;
	st.shared.f64 	[%r8], %fd38;
	add.s32 	%r9, %r6, %r17;
	st.shared.f64 	[%r9], %fd39;
	add.s32 	%r10, %r7, %r17;
	st.shared.f64 	[%r10], %fd40;
	bar.sync 	0;
	setp.lt.u32 	%p4, %r23, 2;
	@%p4 bra 	$L__BB0_8;
$L__BB0_5:
	shr.u32 	%r12, %r23, 1;
	setp.ge.u32 	%p5, %r3, %r12;
	@%p5 bra 	$L__BB0_7;
	shl.b32 	%r18, %r12, 3;
	add.s32 	%r19, %r8, %r18;
	ld.shared.f64 	%fd16, [%r19];
	ld.shared.f64 	%fd17, [%r8];
	add.f64 	%fd18, %fd16, %fd17;
	st.shared.f64 	[%r8], %fd18;
	add.s32 	%r20, %r9, %r18;
	ld.shared.f64 	%fd19, [%r20];
	ld.shared.f64 	%fd20, [%r9];
	add.f64 	%fd21, %fd19, %fd20;
	st.shared.f64 	[%r9], %fd21;
	add.s32 	%r21, %r10, %r18;
	ld.shared.f64 	%fd22, [%r21];
	ld.shared.f64 	%fd23, [%r10];
	add.f64 	%fd24, %fd22, %fd23;
	st.shared.f64 	[%r10], %fd24;
$L__BB0_7:
	bar.sync 	0;
	setp.gt.u32 	%p6, %r23, 3;
	mov.u32 	%r23, %r12;
	@%p6 bra 	$L__BB0_5;
$L__BB0_8:
	setp.ne.s32 	%p7, %r3, 0;
	@%p7 bra 	$L__BB0_10;
	ld.shared.f64 	%fd25, [sh];
	mul.f64 	%fd26, %fd10, %fd25;
	ld.shared.f64 	%fd27, [%r6];
	mul.f64 	%fd28, %fd10, %fd27;
	ld.shared.f64 	%fd29, [%r7];
	mul.f64 	%fd30, %fd10, %fd29;
	div.rn.f64 	%fd31, %fd28, %fd26;
	div.rn.f64 	%fd32, %fd30, %fd26;
	mul.f64 	%fd33, %fd31, %fd31;
	sub.f64 	%fd34, %fd32, %fd33;
	cvta.to.global.u64 	%rd17, %rd7;
	shl.b64 	%rd18, %rd1, 3;
	add.s64 	%rd19, %rd17, %rd18;
	st.global.f64 	[%rd19], %fd26;
	cvta.to.global.u64 	%rd20, %rd8;
	add.s64 	%rd21, %rd20, %rd18;
	st.global.f64 	[%rd21], %fd31;
	cvta.to.global.u64 	%rd22, %rd9;
	add.s64 	%rd23, %rd22, %rd18;
	st.global.f64 	[%rd23], %fd34;
$L__BB0_10:
	ret;

}
	// .globl	build_system_kernel_double
.visible .entry build_system_kernel_double(
	.param .u64 .ptr .align 1 build_system_kernel_double_param_0,
	.param .u64 .ptr .align 1 build_system_kernel_double_param_1,
	.param .u64 .ptr .align 1 build_system_kernel_double_param_2,
	.param .u64 .ptr .align 1 build_system_kernel_double_param_3,
	.param .u64 .ptr .align 1 build_system_kernel_double_param_4,
	.param .u32 build_system_kernel_double_param_5,
	.param .u32 build_system_kernel_double_param_6,
	.param .f64 build_system_kernel_double_param_7,
	.param .f64 build_system_kernel_double_param_8,
	.param .f64 build_system_kernel_double_param_9,
	.param .f64 build_system_kernel_double_param_10,
	.param .f64 build_system_kernel_double_param_11,
	.param .u64 .ptr .align 1 build_system_kernel_double_param_12,
	.param .u64 .ptr .align 1 build_system_kernel_double_param_13,
	.param .u64 .ptr .align 1 build_system_kernel_double_param_14,
	.param .u64 .ptr .align 1 build_system_kernel_double_param_15
)
{
	.reg .pred 	%p<9>;
	.reg .b32 	%r<32>;
	.reg .b32 	%f<3>;
	.reg .b64 	%rd<44>;
	.reg .b64 	%fd<64>;

	ld.param.u64 	%rd12, [build_system_kernel_double_param_0];
	ld.param.u64 	%rd5, [build_system_kernel_double_param_2];
	ld.param.u64 	%rd6, [build_system_kernel_double_param_3];
	ld.param.u64 	%rd7, [build_system_kernel_double_param_4];
	ld.param.u32 	%r8, [build_system_kernel_double_param_5];
	ld.param.u32 	%r9, [build_system_kernel_double_param_6];
	ld.param.f64 	%fd15, [build_system_kernel_double_param_8];
	ld.param.f64 	%fd16, [build_system_kernel_double_param_9];
	ld.param.f64 	%fd17, [build_system_kernel_double_param_10];
	ld.param.f64 	%fd18, [build_system_kernel_double_param_11];
	ld.param.u64 	%rd8, [build_system_kernel_double_param_12];
	ld.param.u64 	%rd9, [build_system_kernel_double_param_13];
	ld.param.u64 	%rd10, [build_system_kernel_double_param_14];
	ld.param.u64 	%rd11, [build_system_kernel_double_param_15];
	cvta.to.global.u64 	%rd1, %rd12;
	add.s32 	%r1, %r8, -2;
	setp.lt.s32 	%p1, %r8, 3;
	@%p1 bra 	$L__BB1_10;
	mov.u32 	%r10, %ctaid.x;
	mov.u32 	%r11, %ntid.x;
	mov.u32 	%r12, %tid.x;
	mad.lo.s32 	%r2, %r10, %r11, %r12;
	mul.lo.s32 	%r13, %r9, %r1;
	setp.ge.s32 	%p2, %r2, %r13;
	@%p2 bra 	$L__BB1_10;
	ld.param.u64 	%rd43, [build_system_kernel_double_param_1];
	div.s32 	%r14, %r2, %r1;
	mul.lo.s32 	%r15, %r14, %r1;
	sub.s32 	%r3, %r2, %r15;
	cvt.s64.s32 	%rd2, %r14;
	cvta.to.global.u64 	%rd13, %rd43;
	mul.wide.s32 	%rd14, %r14, 8;
	add.s64 	%rd15, %rd13, %rd14;
	ld.global.nc.f64 	%fd19, [%rd15];
	div.rn.f64 	%fd20, %fd15, %fd16;
	max.f64 	%fd21, %fd19, 0d0000000000000000;
	mul.f64 	%fd1, %fd20, %fd21;
	setp.lt.f64 	%p3, %fd19, 0d0000000000000000;
	neg.f64 	%fd22, %fd19;
	selp.f64 	%fd23, %fd22, 0d0000000000000000, %p3;
	mul.f64 	%fd2, %fd20, %fd23;
	cvta.to.global.u64 	%rd16, %rd5;
	mul.wide.s32 	%rd17, %r3, 8;
	add.s64 	%rd18, %rd16, %rd17;
	ld.global.nc.f64 	%fd24, [%rd18+8];
	cvta.to.global.u64 	%rd19, %rd6;
	add.s64 	%rd20, %rd19, %rd17;
	ld.global.nc.f64 	%fd25, [%rd20+8];
	cvta.to.global.u64 	%rd21, %rd7;
	add.s64 	%rd22, %rd21, %rd17;
	ld.global.nc.f64 	%fd26, [%rd22+8];
	mov.f64 	%fd27, 0dBFE0000000000000;
	div.rn.f64 	%fd28, %fd27, %fd26;
	sqrt.rn.f64 	%fd29, %fd26;
	mul.f64 	%fd30, %fd24, %fd29;
	div.rn.f64 	%fd3, %fd17, %fd30;
	sub.f64 	%fd31, %fd19, %fd25;
	mul.f64 	%fd32, %fd18, %fd24;
	div.rn.f64 	%fd4, %fd32, %fd29;
	mul.f64 	%fd33, %fd31, %fd31;
	mul.f64 	%fd5, %fd33, %fd28;
	fma.rn.f64 	%fd34, %fd5, 0d3FF71547652B82FE, 0d4338000000000000;
	{
	.reg .b32 %temp; 
	mov.b64 	{%r4, %temp}, %fd34;
	}
	mov.f64 	%fd35, 0dC338000000000000;
	add.rn.f64 	%fd36, %fd34, %fd35;
	fma.rn.f64 	%fd37, %fd36, 0dBFE62E42FEFA39EF, %fd5;
	fma.rn.f64 	%fd38, %fd36, 0dBC7ABC9E3B39803F, %fd37;
	fma.rn.f64 	%fd39, %fd38, 0d3E5ADE1569CE2BDF, 0d3E928AF3FCA213EA;
	fma.rn.f64 	%fd40, %fd39, %fd38, 0d3EC71DEE62401315;
	fma.rn.f64 	%fd41, %fd40, %fd38, 0d3EFA01997C89EB71;
	fma.rn.f64 	%fd42, %fd41, %fd38, 0d3F2A01A014761F65;
	fma.rn.f64 	%fd43, %fd42, %fd38, 0d3F56C16C1852B7AF;
	fma.rn.f64 	%fd44, %fd43, %fd38, 0d3F81111111122322;
	fma.rn.f64 	%fd45, %fd44, %fd38, 0d3FA55555555502A1;
	fma.rn.f64 	%fd46, %fd45, %fd38, 0d3FC5555555555511;
	fma.rn.f64 	%fd47, %fd46, %fd38, 0d3FE000000000000B;
	fma.rn.f64 	%fd48, %fd47, %fd38, 0d3FF0000000000000;
	fma.rn.f64 	%fd49, %fd48, %fd38, 0d3FF0000000000000;
	{
	.reg .b32 %temp; 
	mov.b64 	{%r5, %temp}, %fd49;
	}
	{
	.reg .b32 %temp; 
	mov.b64 	{%temp, %r6}, %fd49;
	}
	shl.b32 	%r16, %r4, 20;
	add.s32 	%r17, %r16, %r6;
	mov.b64 	%fd61, {%r5, %r17};
	{
	.reg .b32 %temp; 
	mov.b64 	{%temp, %r18}, %fd5;
	}
	mov.b32 	%f2, %r18;
	abs.f32 	%f1, %f2;
	setp.lt.f32 	%p4, %f1, 0f4086232B;
	@%p4 bra 	$L__BB1_5;
	setp.lt.f64 	%p5, %fd5, 0d0000000000000000;
	add.f64 	%fd50, %fd5, 0d7FF0000000000000;
	selp.f64 	%fd61, 0d0000000000000000, %fd50, %p5;
	setp.geu.f32 	%p6, %f1, 0f40874800;
	@%p6 bra 	$L__BB1_5;
	shr.u32 	%r19, %r4, 31;
	add.s32 	%r20, %r4, %r19;
	shr.s32 	%r21, %r20, 1;
	shl.b32 	%r22, %r21, 20;
	add.s32 	%r23, %r6, %r22;
	mov.b64 	%fd51, {%r5, %r23};
	sub.s32 	%r24, %r4, %r21;
	shl.b32 	%r25, %r24, 20;
	add.s32 	%r26, %r25, 1072693248;
	mov.b32 	%r27, 0;
	mov.b64 	%fd52, {%r27, %r26};
	mul.f64 	%fd61, %fd52, %fd51;
$L__BB1_5:
	add.s32 	%r28, %r3, 1;
	cvt.u32.u64 	%r29, %rd2;
	mul.f64 	%fd53, %fd4, %fd61;
	mad.lo.s32 	%r7, %r29, %r1, %r3;
	cvta.to.global.u64 	%rd23, %rd8;
	mul.wide.s32 	%rd24, %r7, 8;
	add.s64 	%rd25, %rd23, %rd24;
	st.global.f64 	[%rd25], %fd2;
	add.f64 	%fd54, %fd1, 0d3FF0000000000000;
	add.f64 	%fd55, %fd2, %fd54;
	div.rn.f64 	%fd56, %fd15, %fd3;
	add.f64 	%fd57, %fd55, %fd56;
	cvta.to.global.u64 	%rd26, %rd9;
	add.s64 	%rd27, %rd26, %rd24;
	st.global.f64 	[%rd27], %fd57;
	cvta.to.global.u64 	%rd28, %rd10;
	add.s64 	%rd29, %rd28, %rd24;
	st.global.f64 	[%rd29], %fd1;
	cvt.s64.s32 	%rd3, %r9;
	mul.wide.s32 	%rd30, %r28, %r9;
	add.s64 	%rd31, %rd30, %rd2;
	shl.b64 	%rd32, %rd31, 3;
	add.s64 	%rd33, %rd1, %rd32;
	ld.global.nc.f64 	%fd58, [%rd33];
	fma.rn.f64 	%fd63, %fd56, %fd53, %fd58;
	setp.ne.s32 	%p7, %r3, 0;
	@%p7 bra 	$L__BB1_7;
	shl.b64 	%rd34, %rd2, 3;
	add.s64 	%rd35, %rd1, %rd34;
	ld.global.nc.f64 	%fd59, [%rd35];
	fma.rn.f64 	%fd63, %fd1, %fd59, %fd63;
$L__BB1_7:
	add.s32 	%r30, %r8, -3;
	setp.ne.s32 	%p8, %r3, %r30;
	@%p8 bra 	$L__BB1_9;
	add.s32 	%r31, %r8, -1;
	cvt.u64.u32 	%rd36, %r31;
	mad.lo.s64 	%rd37, %rd36, %rd3, %rd2;
	shl.b64 	%rd38, %rd37, 3;
	add.s64 	%rd39, %rd1, %rd38;
	ld.global.nc.f64 	%fd60, [%rd39];
	fma.rn.f64 	%fd63, %fd2, %fd60, %fd63;
$L__BB1_9:
	cvta.to.global.u64 	%rd40, %rd11;
	add.s64 	%rd42, %rd40, %rd24;
	st.global.f64 	[%rd42], %fd63;
$L__BB1_10:
	ret;

}
	// .globl	scatter_and_residual_kernel_double
.visible .entry scatter_and_residual_kernel_double(
	.param .u64 .ptr .align 1 scatter_and_residual_kernel_double_param_0,
	.param .u64 .ptr .align 1 scatter_and_residual_kernel_double_param_1,
	.param .u64 .ptr .align 1 scatter_and_residual_kernel_double_param_2,
	.param .u32 scatter_and_residual_kernel_double_param_3,
	.param .u32 scatter_and_residual_kernel_double_param_4,
	.param .u64 .ptr .align 1 scatter_and_residual_kernel_double_param_5
)
{
	.reg .pred 	%p<13>;
	.reg .b32 	%r<27>;
	.reg .b64 	%rd<22>;
	.reg .b64 	%fd<18>;
	// demoted variable
	.shared .align 8 .b8 _ZZ34scatter_and_residual_kernel_doubleE4smax[2048];
	ld.param.u64 	%rd9, [scatter_and_residual_kernel_double_param_0];
	ld.param.u64 	%rd10, [scatter_and_residual_kernel_double_param_1];
	ld.param.u64 	%rd11, [scatter_and_residual_kernel_double_param_2];
	ld.param.u32 	%r13, [scatter_and_residual_kernel_double_param_3];
	ld.param.u32 	%r12, [scatter_and_residual_kernel_double_param_4];
	ld.param.u64 	%rd12, [scatter_and_residual_kernel_double_param_5];
	cvta.to.global.u64 	%rd1, %rd12;
	add.s32 	%r1, %r13, -2;
	setp.gt.s32 	%p1, %r13, 2;
	mul.lo.s32 	%r14, %r12, %r1;
	selp.b32 	%r2, %r14, 0, %p1;
	mov.u32 	%r15, %ctaid.x;
	mov.u32 	%r26, %ntid.x;
	mov.u32 	%r4, %tid.x;
	mad.lo.s32 	%r25, %r15, %r26, %r4;
	setp.ge.s32 	%p2, %r25, %r2;
	mov.f64 	%fd17, 0d0000000000000000;
	@%p2 bra 	$L__BB2_3;
	mov.u32 	%r16, %nctaid.x;
	mul.lo.s32 	%r6, %r16, %r26;
	cvta.to.global.u64 	%rd2, %rd10;
	cvta.to.global.u64 	%rd3, %rd9;
	cvta.to.global.u64 	%rd4, %rd11;
	mov.f64 	%fd17, 0d0000000000000000;
$L__BB2_2:
	div.s32 	%r17, %r25, %r1;
	mul.lo.s32 	%r18, %r17, %r1;
	sub.s32 	%r19, %r25, %r18;
	add.s32 	%r20, %r19, 1;
	mul.wide.s32 	%rd13, %r25, 8;
	add.s64 	%rd14, %rd2, %rd13;
	ld.global.nc.f64 	%fd7, [%rd14];
	mul.wide.s32 	%rd15, %r20, %r12;
	cvt.s64.s32 	%rd16, %r17;
	add.s64 	%rd17, %rd15, %rd16;
	shl.b64 	%rd18, %rd17, 3;
	add.s64 	%rd19, %rd3, %rd18;
	ld.global.nc.f64 	%fd8, [%rd19];
	add.s64 	%rd20, %rd4, %rd18;
	st.global.f64 	[%rd20], %fd7;
	sub.f64 	%fd9, %fd7, %fd8;
	setp.ge.f64 	%p3, %fd9, 0d0000000000000000;
	neg.f64 	%fd10, %fd9;
	selp.f64 	%fd11, %fd9, %fd10, %p3;
	setp.gt.f64 	%p4, %fd11, %fd17;
	selp.f64 	%fd17, %fd11, %fd17, %p4;
	add.s32 	%r25, %r25, %r6;
	setp.lt.s32 	%p5, %r25, %r2;
	@%p5 bra 	$L__BB2_2;
$L__BB2_3:
	shl.b32 	%r21, %r4, 3;
	mov.u32 	%r22, _ZZ34scatter_and_residual_kernel_doubleE4smax;
	add.s32 	%r9, %r22, %r21;
	st.shared.f64 	[%r9], %fd17;
	bar.sync 	0;
	setp.lt.u32 	%p6, %r26, 2;
	@%p6 bra 	$L__BB2_7;
$L__BB2_4:
	shr.u32 	%r11, %r26, 1;
	setp.ge.u32 	%p7, %r4, %r11;
	@%p7 bra 	$L__BB2_6;
	ld.shared.f64 	%fd12, [%r9];
	shl.b32 	%r23, %r11, 3;
	add.s32 	%r24, %r9, %r23;
	ld.shared.f64 	%fd13, [%r24];
	setp.gt.f64 	%p8, %fd12, %fd13;
	selp.f64 	%fd14, %fd12, %fd13, %p8;
	st.shared.f64 	[%r9], %fd14;
$L__BB2_6:
	bar.sync 	0;
	setp.gt.u32 	%p9, %r26, 3;
	mov.u32 	%r26, %r11;
	@%p9 bra 	$L__BB2_4;
$L__BB2_7:
	setp.ne.s32 	%p10, %r4, 0;
	@%p10 bra 	$L__BB2_11;
	ld.shared.f64 	%fd4, [_ZZ34scatter_and_residual_kernel_doubleE4smax];
	ld.global.u64 	%rd21, [%rd1];
	mov.b64 	%rd6, %fd4;
$L__BB2_9:
	mov.b64 	%fd15, %rd21;
	setp.le.f64 	%p11, %fd4, %fd15;
	@%p11 bra 	$L__BB2_11;
	atom.relaxed.global.cas.b64 	%rd8, [%rd1], %rd21, %rd6;
	setp.ne.s64 	%p12, %rd21, %rd8;
	mov.u64 	%rd21, %rd8;
	@%p12 bra 	$L__BB2_9;
$L__BB2_11:
	ret;

}


// ===== COMPILED SASS (sm_100) =====

	.target	sm_100

	.elftype	@"ET_EXEC"


//--------------------- .note.nv.tkinfo           --------------------------
	.section	.note.nv.tkinfo,"",@"SHT_NOTE"
	.sectionflags	@"SHF_NOTE_NV_TKINFO"
	.tkinfo
        /*0018*/ 	.word	0x00000002
        /*0030*/ 	.string	""
        /*0030*/ 	.string	"ptxas"
        /*0030*/ 	.string	"Cuda compilation tools, release 13.0, V13.0.88"
        /*0030*/ 	.string	"Build cuda_13.0.r13.0/compiler.36424714_0"
        /*0030*/ 	.string	"-arch sm_100 -m 64 "



//--------------------- .note.nv.cuinfo           --------------------------
	.section	.note.nv.cuinfo,"",@"SHT_NOTE"
	.sectionflags	@"SHF_NOTE_NV_CUINFO"
        /*0018*/ 	.short	0x0002
        /*001a*/ 	.short	0x0064
        /*001c*/ 	.short	0x0082
	.zero		2


//--------------------- .nv.info                  --------------------------
	.section	.nv.info,"",@"SHT_CUDA_INFO"
	.align	4


	//----- nvinfo : EIATTR_REGCOUNT
	.align		4
        /*0000*/ 	.byte	0x04, 0x2f
        /*0002*/ 	.short	(.L_1 - .L_0)
	.align		4
.L_0:
        /*0004*/ 	.word	index@(moments_kernel_double)
        /*0008*/ 	.word	0x0000001e


	//----- nvinfo : EIATTR_FRAME_SIZE
	.align		4
.L_1:
        /*000c*/ 	.byte	0x04, 0x11
        /*000e*/ 	.short	(.L_3 - .L_2)
	.align		4
.L_2:
        /*0010*/ 	.word	index@($__internal_2_$__cuda_sm20_div_rn_f64_full)
        /*0014*/ 	.word	0x00000000


	//----- nvinfo : EIATTR_FRAME_SIZE
	.align		4
.L_3:
        /*0018*/ 	.byte	0x04, 0x11
        /*001a*/ 	.short	(.L_5 - .L_4)
	.align		4
.L_4:
        /*001c*/ 	.word	index@(moments_kernel_double)
        /*0020*/ 	.word	0x00000000


	//----- nvinfo : EIATTR_REGCOUNT
	.align		4
.L_5:
        /*0024*/ 	.byte	0x04, 0x2f
        /*0026*/ 	.short	(.L_7 - .L_6)
	.align		4
.L_6:
        /*0028*/ 	.word	index@(build_system_kernel_double)
        /*002c*/ 	.word	0x0000002a


	//----- nvinfo : EIATTR_FRAME_SIZE
	.align		4
.L_7:
        /*0030*/ 	.byte	0x04, 0x11
        /*0032*/ 	.short	(.L_9 - .L_8)
	.align		4
.L_8:
        /*0034*/ 	.word	index@($__internal_1_$__cuda_sm20_dsqrt_rn_f64_mediumpath_v1)
        /*0038*/ 	.word	0x00000000


	//----- nvinfo : EIATTR_FRAME_SIZE
	.align		4
.L_9:
        /*003c*/ 	.byte	0x04, 0x11
        /*003e*/ 	.short	(.L_11 - .L_10)
	.align		4
.L_10:
        /*0040*/ 	.word	index@($__internal_0_$__cuda_sm20_div_rn_f64_full)
        /*0044*/ 	.word	0x00000000


	//----- nvinfo : EIATTR_FRAME_SIZE
	.align		4
.L_11:
        /*0048*/ 	.byte	0x04, 0x11
        /*004a*/ 	.short	(.L_13 - .L_12)
	.align		4
.L_12:
        /*004c*/ 	.word	index@(build_system_kernel_double)
        /*0050*/ 	.word	0x00000000


	//----- nvinfo : EIATTR_REGCOUNT
	.align		4
.L_13:
        /*0054*/ 	.byte	0x04, 0x2f
        /*0056*/ 	.short	(.L_15 - .L_14)
	.align		4
.L_14:
        /*0058*/ 	.word	index@(scatter_and_residual_kernel_double)
        /*005c*/ 	.word	0x0000001a


	//----- nvinfo : EIATTR_FRAME_SIZE
	.align		4
.L_15:
        /*0060*/ 	.byte	0x04, 0x11
        /*0062*/ 	.short	(.L_17 - .L_16)
	.align		4
.L_16:
        /*0064*/ 	.word	index@(scatter_and_residual_kernel_double)
        /*0068*/ 	.word	0x00000000


	//----- nvinfo : EIATTR_MIN_STACK_SIZE
	.align		4
.L_17:
        /*006c*/ 	.byte	0x04, 0x12
        /*006e*/ 	.short	(.L_19 - .L_18)
	.align		4
.L_18:
        /*0070*/ 	.word	index@(scatter_and_residual_kernel_double)
        /*0074*/ 	.word	0x00000000


	//----- nvinfo : EIATTR_MIN_STACK_SIZE
	.align		4
.L_19:
        /*0078*/ 	.byte	0x04, 0x12
        /*007a*/ 	.short	(.L_21 - .L_20)
	.align		4
.L_20:
        /*007c*/ 	.word	index@(build_system_kernel_double)
        /*0080*/ 	.word	0x00000000


	//----- nvinfo : EIATTR_MIN_STACK_SIZE
	.align		4
.L_21:
        /*0084*/ 	.byte	0x04, 0x12
        /*0086*/ 	.short	(.L_23 - .L_22)
	.align		4
.L_22:
        /*0088*/ 	.word	index@(moments_kernel_double)
        /*008c*/ 	.word	0x00000000
.L_23:


//--------------------- .nv.compat                --------------------------
	.section	.nv.compat,"",@"SHT_CUDA_COMPAT_INFO"
	.align	4
        /*0000*/ 	.byte	0x02, 0x09, 0x00, 0x00, 0x02, 0x02, 0x01, 0x00, 0x02, 0x05, 0x05, 0x00, 0x03, 0x07, 0x01, 0x01
        /*0010*/ 	.byte	0x02, 0x03, 0x00, 0x00, 0x02, 0x06, 0x01, 0x00, 0x04, 0x0b, 0x08, 0x00, 0x01, 0x00, 0x00, 0x00
        /*0020*/ 	.byte	0x00, 0x00, 0x00, 0x00


//--------------------- .nv.info.scatter_and_residual_kernel_double --------------------------
	.section	.nv.info.scatter_and_residual_kernel_double,"",@"SHT_CUDA_INFO"
	.sectionflags	@""
	.align	4


	//----- nvinfo : EIATTR_CUDA_API_VERSION
	.align		4
        /*0000*/ 	.byte	0x04, 0x37
        /*0002*/ 	.short	(.L_25 - .L_24)
.L_24:
        /*0004*/ 	.word	0x00000082


	//----- nvinfo : EIATTR_KPARAM_INFO
	.align		4
.L_25:
        /*0008*/ 	.byte	0x04, 0x17
        /*000a*/ 	.short	(.L_27 - .L_26)
.L_26:
        /*000c*/ 	.word	0x00000000
        /*0010*/ 	.short	0x0005
        /*0012*/ 	.short	0x0020
        /*0014*/ 	.byte	0x00, 0xf5, 0x21, 0x00


	//----- nvinfo : EIATTR_KPARAM_INFO
	.align		4
.L_27:
        /*0018*/ 	.byte	0x04, 0x17
        /*001a*/ 	.short	(.L_29 - .L_28)
.L_28:
        /*001c*/ 	.word	0x00000000
        /*0020*/ 	.short	0x0004
        /*0022*/ 	.short	0x001c
        /*0024*/ 	.byte	0x00, 0xf0, 0x11, 0x00


	//----- nvinfo : EIATTR_KPARAM_INFO
	.align		4
.L_29:
        /*0028*/ 	.byte	0x04, 0x17
        /*002a*/ 	.short	(.L_31 - .L_30)
.L_30:
        /*002c*/ 	.word	0x00000000
        /*0030*/ 	.short	0x0003
        /*0032*/ 	.short	0x0018
        /*0034*/ 	.byte	0x00, 0xf0, 0x11, 0x00


	//----- nvinfo : EIATTR_KPARAM_INFO
	.align		4
.L_31:
        /*0038*/ 	.byte	0x04, 0x17
        /*003a*/ 	.short	(.L_33 - .L_32)
.L_32:
        /*003c*/ 	.word	0x00000000
        /*0040*/ 	.short	0x0002
        /*0042*/ 	.short	0x0010
        /*0044*/ 	.byte	0x00, 0xf5, 0x21, 0x00


	//----- nvinfo : EIATTR_KPARAM_INFO
	.align		4
.L_33:
        /*0048*/ 	.byte	0x04, 0x17
        /*004a*/ 	.short	(.L_35 - .L_34)
.L_34:
        /*004c*/ 	.word	0x00000000
        /*0050*/ 	.short	0x0001
        /*0052*/ 	.short	0x0008
        /*0054*/ 	.byte	0x00, 0xf5, 0x21, 0x00


	//----- nvinfo : EIATTR_KPARAM_INFO
	.align		4
.L_35:
        /*0058*/ 	.byte	0x04, 0x17
        /*005a*/ 	.short	(.L_37 - .L_36)
.L_36:
        /*005c*/ 	.word	0x00000000
        /*0060*/ 	.short	0x0000
        /*0062*/ 	.short	0x0000
        /*0064*/ 	.byte	0x00, 0xf5, 0x21, 0x00


	//----- nvinfo : EIATTR_SPARSE_MMA_MASK
	.align		4
.L_37:
        /*0068*/ 	.byte	0x03, 0x50
        /*006a*/ 	.short	0x0000


	//----- nvinfo : EIATTR_MAXREG_COUNT
	.align		4
        /*006c*/ 	.byte	0x03, 0x1b
        /*006e*/ 	.short	0x00ff


	//----- nvinfo : EIATTR_NUM_BARRIERS
	.align		4
        /*0070*/ 	.byte	0x02, 0x4c
        /*0072*/ 	.byte	0x01
	.zero		1


	//----- nvinfo : EIATTR_MERCURY_ISA_VERSION
	.align		4
        /*0074*/ 	.byte	0x03, 0x5f
        /*0076*/ 	.short	0x0101


	//----- nvinfo : EIATTR_VRC_CTA_INIT_COUNT
	.align		4
        /*0078*/ 	.byte	0x02, 0x4a
	.zero		1
	.zero		1


	//----- nvinfo : EIATTR_EXIT_INSTR_OFFSETS
	.align		4
        /*007c*/ 	.byte	0x04, 0x1c
        /*007e*/ 	.short	(.L_39 - .L_38)


	//   ....[0]....
.L_38:
        /*0080*/ 	.word	0x00000610


	//   ....[1]....
        /*0084*/ 	.word	0x000006a0


	//   ....[2]....
        /*0088*/ 	.word	0x00000710


	//----- nvinfo : EIATTR_CRS_STACK_SIZE
	.align		4
.L_39:
        /*008c*/ 	.byte	0x04, 0x1e
        /*008e*/ 	.short	(.L_41 - .L_40)
.L_40:
        /*0090*/ 	.word	0x00000000


	//----- nvinfo : EIATTR_CBANK_PARAM_SIZE
	.align		4
.L_41:
        /*0094*/ 	.byte	0x03, 0x19
        /*0096*/ 	.short	0x0028


	//----- nvinfo : EIATTR_PARAM_CBANK
	.align		4
        /*0098*/ 	.byte	0x04, 0x0a
        /*009a*/ 	.short	(.L_43 - .L_42)
	.align		4
.L_42:
        /*009c*/ 	.word	index@(.nv.constant0.scatter_and_residual_kernel_double)
        /*00a0*/ 	.short	0x0380
        /*00a2*/ 	.short	0x0028


	//----- nvinfo : EIATTR_SW_WAR
	.align		4
.L_43:
        /*00a4*/ 	.byte	0x04, 0x36
        /*00a6*/ 	.short	(.L_45 - .L_44)
.L_44:
        /*00a8*/ 	.word	0x00000008
.L_45:


//--------------------- .nv.info.build_system_kernel_double --------------------------
	.section	.nv.info.build_system_kernel_double,"",@"SHT_CUDA_INFO"
	.sectionflags	@""
	.align	4


	//----- nvinfo : EIATTR_CUDA_API_VERSION
	.align		4
        /*0000*/ 	.byte	0x04, 0x37
        /*0002*/ 	.short	(.L_47 - .L_46)
.L_46:
        /*0004*/ 	.word	0x00000082


	//----- nvinfo : EIATTR_KPARAM_INFO
	.align		4
.L_47:
        /*0008*/ 	.byte	0x04, 0x17
        /*000a*/ 	.short	(.L_49 - .L_48)
.L_48:
        /*000c*/ 	.word	0x00000000
        /*0010*/ 	.short	0x000f
        /*0012*/ 	.short	0x0070
        /*0014*/ 	.byte	0x00, 0xf5, 0x21, 0x00


	//----- nvinfo : EIATTR_KPARAM_INFO
	.align		4
.L_49:
        /*0018*/ 	.byte	0x04, 0x17
        /*001a*/ 	.short	(.L_51 - .L_50)
.L_50:
        /*001c*/ 	.word	0x00000000
        /*0020*/ 	.short	0x000e
        /*0022*/ 	.short	0x0068
        /*0024*/ 	.byte	0x00, 0xf5, 0x21, 0x00


	//----- nvinfo : EIATTR_KPARAM_INFO
	.align		4
.L_51:
        /*0028*/ 	.byte	0x04, 0x17
        /*002a*/ 	.short	(.L_53 - .L_52)
.L_52:
        /*002c*/ 	.word	0x00000000
        /*0030*/ 	.short	0x000d
        /*0032*/ 	.short	0x0060
        /*0034*/ 	.byte	0x00, 0xf5, 0x21, 0x00


	//----- nvinfo : EIATTR_KPARAM_INFO
	.align		4
.L_53:
        /*0038*/ 	.byte	0x04, 0x17
        /*003a*/ 	.short	(.L_55 - .L_54)
.L_54:
        /*003c*/ 	.word	0x00000000
        /*0040*/ 	.short	0x000c
        /*0042*/ 	.short	0x0058
        /*0044*/ 	.byte	0x00, 0xf5, 0x21, 0x00


	//----- nvinfo : EIATTR_KPARAM_INFO
	.align		4
.L_55:
        /*0048*/ 	.byte	0x04, 0x17
        /*004a*/ 	.short	(.L_57 - .L_56)
.L_56:
        /*004c*/ 	.word	0x00000000
        /*0050*/ 	.short	0x000b
        /*0052*/ 	.short	0x0050
        /*0054*/ 	.byte	0x00, 0xf0, 0x21, 0x00


	//----- nvinfo : EIATTR_KPARAM_INFO
	.align		4
.L_57:
        /*0058*/ 	.byte	0x04, 0x17
        /*005a*/ 	.short	(.L_59 - .L_58)
.L_58:
        /*005c*/ 	.word	0x00000000
        /*0060*/ 	.short	0x000a
        /*0062*/ 	.short	0x0048
        /*0064*/ 	.byte	0x00, 0xf0, 0x21, 0x00


	//----- nvinfo : EIATTR_KPARAM_INFO
	.align		4
.L_59:
        /*0068*/ 	.byte	0x04, 0x17
        /*006a*/ 	.short	(.L_61 - .L_60)
.L_60:
        /*006c*/ 	.word	0x00000000
        /*0070*/ 	.short	0x0009
        /*0072*/ 	.short	0x0040
        /*0074*/ 	.byte	0x00, 0xf0, 0x21, 0x00


	//----- nvinfo : EIATTR_KPARAM_INFO
	.align		4
.L_61:
        /*0078*/ 	.byte	0x04, 0x17
        /*007a*/ 	.short	(.L_63 - .L_62)
.L_62:
        /*007c*/ 	.word	0x00000000
        /*0080*/ 	.short	0x0008
        /*0082*/ 	.short	0x0038
        /*0084*/ 	.byte	0x00, 0xf0, 0x21, 0x00


	//----- nvinfo : EIATTR_KPARAM_INFO
	.align		4
.L_63:
        /*0088*/ 	.byte	0x04, 0x17
        /*008a*/ 	.short	(.L_65 - .L_64)
.L_64:
        /*008c*/ 	.word	0x00000000
        /*0090*/ 	.short	0x0007
        /*0092*/ 	.short	0x0030
        /*0094*/ 	.byte	0x00, 0xf0, 0x21, 0x00


	//----- nvinfo : EIATTR_KPARAM_INFO
	.align		4
.L_65:
        /*0098*/ 	.byte	0x04, 0x17
        /*009a*/ 	.short	(.L_67 - .L_66)
.L_66:
        /*009c*/ 	.word	0x00000000
        /*00a0*/ 	.short	0x0006
        /*00a2*/ 	.short	0x002c
        /*00a4*/ 	.byte	0x00, 0xf0, 0x11, 0x00


	//----- nvinfo : EIATTR_KPARAM_INFO
	.align		4
.L_67:
        /*00a8*/ 	.byte	0x04, 0x17
        /*00aa*/ 	.short	(.L_69 - .L_68)
.L_68:
        /*00ac*/ 	.word	0x00000000
        /*00b0*/ 	.short	0x0005
        /*00b2*/ 	.short	0x0028
        /*00b4*/ 	.byte	0x00, 0xf0, 0x11, 0x00


	//----- nvinfo : EIATTR_KPARAM_INFO
	.align		4
.L_69:
        /*00b8*/ 	.byte	0x04, 0x17
        /*00ba*/ 	.short	(.L_71 - .L_70)
.L_70:
        /*00bc*/ 	.word	0x00000000
        /*00c0*/ 	.short	0x0004
        /*00c2*/ 	.short	0x0020
        /*00c4*/ 	.byte	0x00, 0xf5, 0x21, 0x00


	//----- nvinfo : EIATTR_KPARAM_INFO
	.align		4
.L_71:
        /*00c8*/ 	.byte	0x04, 0x17
        /*00ca*/ 	.short	(.L_73 - .L_72)
.L_72:
        /*00cc*/ 	.word	0x00000000
        /*00d0*/ 	.short	0x0003
        /*00d2*/ 	.short	0x0018
        /*00d4*/ 	.byte	0x00, 0xf5, 0x21, 0x00


	//----- nvinfo : EIATTR_KPARAM_INFO
	.align		4
.L_73:
        /*00d8*/ 	.byte	0x04, 0x17
        /*00da*/ 	.short	(.L_75 - .L_74)
.L_74:
        /*00dc*/ 	.word	0x00000000
        /*00e0*/ 	.short	0x0002
        /*00e2*/ 	.short	0x0010
        /*00e4*/ 	.byte	0x00, 0xf5, 0x21, 0x00


	//----- nvinfo : EIATTR_KPARAM_INFO
	.align		4
.L_75:
        /*00e8*/ 	.byte	0x04, 0x17
        /*00ea*/ 	.short	(.L_77 - .L_76)
.L_76:
        /*00ec*/ 	.word	0x00000000
        /*00f0*/ 	.short	0x0001
        /*00f2*/ 	.short	0x0008
        /*00f4*/ 	.byte	0x00, 0xf5, 0x21, 0x00


	//----- nvinfo : EIATTR_KPARAM_INFO
	.align		4
.L_77:
        /*00f8*/ 	.byte	0x04, 0x17
        /*00fa*/ 	.short	(.L_79 - .L_78)
.L_78:
        /*00fc*/ 	.word	0x00000000
        /*0100*/ 	.short	0x0000
        /*0102*/ 	.short	0x0000
        /*0104*/ 	.byte	0x00, 0xf5, 0x21, 0x00


	//----- nvinfo : EIATTR_SPARSE_MMA_MASK
	.align		4
.L_79:
        /*0108*/ 	.byte	0x03, 0x50
        /*010a*/ 	.short	0x0000


	//----- nvinfo : EIATTR_MAXREG_COUNT
	.align		4
        /*010c*/ 	.byte	0x03, 0x1b
        /*010e*/ 	.short	0x00ff


	//----- nvinfo : EIATTR_MERCURY_ISA_VERSION
	.align		4
        /*0110*/ 	.byte	0x03, 0x5f
        /*0112*/ 	.short	0x0101


	//----- nvinfo : EIATTR_VRC_CTA_INIT_COUNT
	.align		4
        /*0114*/ 	.byte	0x02, 0x4a
	.zero		1
	.zero		1


	//----- nvinfo : EIATTR_EXIT_INSTR_OFFSETS
	.align		4
        /*0118*/ 	.byte	0x04, 0x1c
        /*011a*/ 	.short	(.L_81 - .L_80)


	//   ....[0]....
.L_80:
        /*011c*/ 	.word	0x00000030


	//   ....[1]....
        /*0120*/ 	.word	0x000000c0


	//   ....[2]....
        /*0124*/ 	.word	0x00001410


	//----- nvinfo : EIATTR_CRS_STACK_SIZE
	.align		4
.L_81:
        /*0128*/ 	.byte	0x04, 0x1e
        /*012a*/ 	.short	(.L_83 - .L_82)
.L_82:
        /*012c*/ 	.word	0x00000000


	//----- nvinfo : EIATTR_CBANK_PARAM_SIZE
	.align		4
.L_83:
        /*0130*/ 	.byte	0x03, 0x19
        /*0132*/ 	.short	0x0078


	//----- nvinfo : EIATTR_PARAM_CBANK
	.align		4
        /*0134*/ 	.byte	0x04, 0x0a
        /*0136*/ 	.short	(.L_85 - .L_84)
	.align		4
.L_84:
        /*0138*/ 	.word	index@(.nv.constant0.build_system_kernel_double)
        /*013c*/ 	.short	0x0380
        /*013e*/ 	.short	0x0078


	//----- nvinfo : EIATTR_SW_WAR
	.align		4
.L_85:
        /*0140*/ 	.byte	0x04, 0x36
        /*0142*/ 	.short	(.L_87 - .L_86)
.L_86:
        /*0144*/ 	.word	0x00000008
.L_87:


//--------------------- .nv.info.moments_kernel_double --------------------------
	.section	.nv.info.moments_kernel_double,"",@"SHT_CUDA_INFO"
	.sectionflags	@""
	.align	4


	//----- nvinfo : EIATTR_CUDA_API_VERSION
	.align		4
        /*0000*/ 	.byte	0x04, 0x37
        /*0002*/ 	.short	(.L_89 - .L_88)
.L_88:
        /*0004*/ 	.word	0x00000082


	//----- nvinfo : EIATTR_KPARAM_INFO
	.align		4
.L_89:
        /*0008*/ 	.byte	0x04, 0x17
        /*000a*/ 	.short	(.L_91 - .L_90)
.L_90:
        /*000c*/ 	.word	0x00000000
        /*0010*/ 	.short	0x0007
        /*0012*/ 	.short	0x0030
        /*0014*/ 	.byte	0x00, 0xf5, 0x21, 0x00


	//----- nvinfo : EIATTR_KPARAM_INFO
	.align		4
.L_91:
        /*0018*/ 	.byte	0x04, 0x17
        /*001a*/ 	.short	(.L_93 - .L_92)
.L_92:
        /*001c*/ 	.word	0x00000000
        /*0020*/ 	.short	0x0006
        /*0022*/ 	.short	0x0028
        /*0024*/ 	.byte	0x00, 0xf5, 0x21, 0x00


	//----- nvinfo : EIATTR_KPARAM_INFO
	.align		4
.L_93:
        /*0028*/ 	.byte	0x04, 0x17
        /*002a*/ 	.short	(.L_95 - .L_94)
.L_94:
        /*002c*/ 	.word	0x00000000
        /*0030*/ 	.short	0x0005
        /*0032*/ 	.short	0x0020
        /*0034*/ 	.byte	0x00, 0xf5, 0x21, 0x00


	//----- nvinfo : EIATTR_KPARAM_INFO
	.align		4
.L_95:
        /*0038*/ 	.byte	0x04, 0x17
        /*003a*/ 	.short	(.L_97 - .L_96)
.L_96:
        /*003c*/ 	.word	0x00000000
        /*0040*/ 	.short	0x0004
        /*0042*/ 	.short	0x0018
        /*0044*/ 	.byte	0x00, 0xf0, 0x21, 0x00


	//----- nvinfo : EIATTR_KPARAM_INFO
	.align		4
.L_97:
        /*0048*/ 	.byte	0x04, 0x17
        /*004a*/ 	.short	(.L_99 - .L_98)
.L_98:
        /*004c*/ 	.word	0x00000000
        /*0050*/ 	.short	0x0003
        /*0052*/ 	.short	0x0014
        /*0054*/ 	.byte	0x00, 0xf0, 0x11, 0x00


	//----- nvinfo : EIATTR_KPARAM_INFO
	.align		4
.L_99:
        /*0058*/ 	.byte	0x04, 0x17
        /*005a*/ 	.short	(.L_101 - .L_100)
.L_100:
        /*005c*/ 	.word	0x00000000
        /*0060*/ 	.short	0x0002
        /*0062*/ 	.short	0x0010
        /*0064*/ 	.byte	0x00, 0xf0, 0x11, 0x00


	//----- nvinfo : EIATTR_KPARAM_INFO
	.align		4
.L_101:
        /*0068*/ 	.byte	0x04, 0x17
        /*006a*/ 	.short	(.L_103 - .L_102)
.L_102:
        /*006c*/ 	.word	0x00000000
        /*0070*/ 	.short	0x0001
        /*0072*/ 	.short	0x0008
        /*0074*/ 	.byte	0x00, 0xf5, 0x21, 0x00


	//----- nvinfo : EIATTR_KPARAM_INFO
	.align		4
.L_103:
        /*0078*/ 	.byte	0x04, 0x17
        /*007a*/ 	.short	(.L_105 - .L_104)
.L_104:
        /*007c*/ 	.word	0x00000000
        /*0080*/ 	.short	0x0000
        /*0082*/ 	.short	0x0000
        /*0084*/ 	.byte	0x00, 0xf5, 0x21, 0x00


	//----- nvinfo : EIATTR_SPARSE_MMA_MASK
	.align		4
.L_105:
        /*0088*/ 	.byte	0x03, 0x50
        /*008a*/ 	.short	0x0000


	//----- nvinfo : EIATTR_MAXREG_COUNT
	.align		4
        /*008c*/ 	.byte	0x03, 0x1b
        /*008e*/ 	.short	0x00ff


	//----- nvinfo : EIATTR_NUM_BARRIERS
	.align		4
        /*0090*/ 	.byte	0x02, 0x4c
        /*0092*/ 	.byte	0x01
	.zero		1


	//----- nvinfo : EIATTR_MERCURY_ISA_VERSION
	.align		4
        /*0094*/ 	.byte	0x03, 0x5f
        /*0096*/ 	.short	0x0101


	//----- nvinfo : EIATTR_VRC_CTA_INIT_COUNT
	.align		4
        /*0098*/ 	.byte	0x02, 0x4a
	.zero		1
	.zero		1


	//----- nvinfo : EIATTR_EXIT_INSTR_OFFSETS
	.align		4
        /*009c*/ 	.byte	0x04, 0x1c
        /*009e*/ 	.short	(.L_107 - .L_106)


	//   ....[0]....
.L_106:
        /*00a0*/ 	.word	0x00000040


	//   ....[1]....
        /*00a4*/ 	.word	0x00000500


	//   ....[2]....
        /*00a8*/ 	.word	0x00000990


	//----- nvinfo : EIATTR_CRS_STACK_SIZE
	.align		4
.L_107:
        /*00ac*/ 	.byte	0x04, 0x1e
        /*00ae*/ 	.short	(.L_109 - .L_108)
.L_108:
        /*00b0*/ 	.word	0x00000000


	//----- nvinfo : EIATTR_CBANK_PARAM_SIZE
	.align		4
.L_109:
        /*00b4*/ 	.byte	0x03, 0x19
        /*00b6*/ 	.short	0x0038


	//----- nvinfo : EIATTR_PARAM_CBANK
	.align		4
        /*00b8*/ 	.byte	0x04, 0x0a
        /*00ba*/ 	.short	(.L_111 - .L_110)
	.align		4
.L_110:
        /*00bc*/ 	.word	index@(.nv.constant0.moments_kernel_double)
        /*00c0*/ 	.short	0x0380
        /*00c2*/ 	.short	0x0038


	//----- nvinfo : EIATTR_SW_WAR
	.align		4
.L_111:
        /*00c4*/ 	.byte	0x04, 0x36
        /*00c6*/ 	.short	(.L_113 - .L_112)
.L_112:
        /*00c8*/ 	.word	0x00000008
.L_113:


//--------------------- .nv.callgraph             --------------------------
	.section	.nv.callgraph,"",@"SHT_CUDA_CALLGRAPH"
	.align	4
	.sectionentsize	8
	.align		4
        /*0000*/ 	.word	0x00000000
	.align		4
        /*0004*/ 	.word	0xffffffff
	.align		4
        /*0008*/ 	.word	0x00000000
	.align		4
        /*000c*/ 	.word	0xfffffffe
	.align		4
        /*0010*/ 	.word	0x00000000
	.align		4
        /*0014*/ 	.word	0xfffffffd
	.align		4
        /*0018*/ 	.word	0x00000000
	.align		4
        /*001c*/ 	.word	0xfffffffc


//--------------------- .text.scatter_and_residual_kernel_double --------------------------
	.section	.text.scatter_and_residual_kernel_double,"ax",@progbits
	.align	128
        .global         scatter_and_residual_kernel_double
        .type           scatter_and_residual_kernel_double,@function
        .size           scatter_and_residual_kernel_double,(.L_x_48 - scatter_and_residual_kernel_double)
        .other          scatter_and_residual_kernel_double,@"STO_CUDA_ENTRY STV_DEFAULT"
scatter_and_residual_kernel_double:
.text.scatter_and_residual_kernel_double:
[----:B------:R-:W-:Y:S08]  /*0000*/  LDC R1, c[0x0][0x37c] ;  /* 0x0000df00ff017b82 */ /* 0x000ff00000000800 */
[----:B------:R-:W0:Y:S01]  /*0010*/  LDC.64 R2, c[0x0][0x398] ;  /* 0x0000e600ff027b82 */ /* 0x000e220000000a00 */
[----:B------:R-:W1:Y:S01]  /*0020*/  S2R R0, SR_TID.X ;  /* 0x0000000000007919 */ /* 0x000e620000002100 */
[----:B------:R-:W2:Y:S01]  /*0030*/  LDCU.64 UR6, c[0x0][0x358] ;  /* 0x00006b00ff0677ac */ /* 0x000ea20008000a00 */
[----:B------:R-:W-:Y:S01]  /*0040*/  BSSY.RECONVERGENT B0, `(.L_x_0) ;  /* 0x0000046000007945 */ /* 0x000fe20003800200 */
[----:B------:R-:W-:Y:S01]  /*0050*/  CS2R R4, SRZ ;  /* 0x0000000000047805 */ /* 0x000fe2000001ff00 */
[----:B------:R-:W3:Y:S03]  /*0060*/  LDCU UR5, c[0x0][0x39c] ;  /* 0x00007380ff0577ac */ /* 0x000ee60008000800 */
[----:B------:R-:W1:Y:S01]  /*0070*/  S2UR UR4, SR_CTAID.X ;  /* 0x00000000000479c3 */ /* 0x000e620000002500 */
[----:B------:R-:W4:Y:S01]  /*0080*/  LDCU.64 UR10, c[0x0][0x390] ;  /* 0x00007200ff0a77ac */ /* 0x000f220008000a00 */
[----:B------:R-:W0:Y:S06]  /*0090*/  LDCU.64 UR8, c[0x0][0x380] ;  /* 0x00007000ff0877ac */ /* 0x000e2c0008000a00 */
[----:B------:R-:W1:Y:S01]  /*00a0*/  LDC R15, c[0x0][0x360] ;  /* 0x0000d800ff0f7b82 */ /* 0x000e620000000800 */
[C---:B0-----:R-:W-:Y:S01]  /*00b0*/  VIADD R14, R2.reuse, 0xfffffffe ;  /* 0xfffffffe020e7836 */ /* 0x041fe20000000000 */
[----:B------:R-:W-:-:S03]  /*00c0*/  ISETP.GT.AND P0, PT, R2, 0x2, PT ;  /* 0x000000020200780c */ /* 0x000fc60003f04270 */
[----:B------:R-:W-:-:S05]  /*00d0*/  IMAD R16, R14, R3, RZ ;  /* 0x000000030e107224 */ /* 0x000fca00078e02ff */
[----:B------:R-:W-:Y:S01]  /*00e0*/  SEL R16, R16, RZ, P0 ;  /* 0x000000ff10107207 */ /* 0x000fe20000000000 */
[----:B-1----:R-:W-:-:S05]  /*00f0*/  IMAD R21, R15, UR4, R0 ;  /* 0x000000040f157c24 */ /* 0x002fca000f8e0200 */
[----:B------:R-:W-:-:S13]  /*0100*/  ISETP.GE.AND P0, PT, R21, R16, PT ;  /* 0x000000101500720c */ /* 0x000fda0003f06270 */
[----:B--234-:R-:W-:Y:S05]  /*0110*/  @P0 BRA `(.L_x_1) ;  /* 0x0000000000e00947 */ /* 0x01cfea0003800000 */
[-C--:B------:R-:W-:Y:S01]  /*0120*/  IABS R18, R14.reuse ;  /* 0x0000000e00127213 */ /* 0x080fe20000000000 */
[----:B------:R-:W0:Y:S01]  /*0130*/  LDC.64 R2, c[0x0][0x388] ;  /* 0x0000e200ff027b82 */ /* 0x000e220000000a00 */
[----:B------:R-:W1:Y:S01]  /*0140*/  LDCU UR4, c[0x0][0x370] ;  /* 0x00006e00ff0477ac */ /* 0x000e620008000800 */
[----:B------:R-:W-:Y:S01]  /*0150*/  ISETP.NE.AND P0, PT, R14, RZ, PT ;  /* 0x000000ff0e00720c */ /* 0x000fe20003f05270 */
[----:B------:R-:W2:Y:S01]  /*0160*/  I2F.RP R6, R18 ;  /* 0x0000001200067306 */ /* 0x000ea20000209400 */
[----:B------:R-:W-:-:S07]  /*0170*/  LOP3.LUT R20, RZ, R14, RZ, 0x33, !PT ;  /* 0x0000000eff147212 */ /* 0x000fce00078e33ff */
[----:B--2---:R-:W2:Y:S01]  /*0180*/  MUFU.RCP R6, R6 ;  /* 0x0000000600067308 */ /* 0x004ea20000001000 */
[----:B-1----:R-:W-:Y:S02]  /*0190*/  IMAD R17, R15, UR4, RZ ;  /* 0x000000040f117c24 */ /* 0x002fe4000f8e02ff */
[----:B--2---:R-:W-:-:S05]  /*01a0*/  VIADD R4, R6, 0xffffffe ;  /* 0x0ffffffe06047836 */ /* 0x004fca0000000000 */
[----:B------:R1:W2:Y:S02]  /*01b0*/  F2I.FTZ.U32.TRUNC.NTZ R5, R4 ;  /* 0x0000000400057305 */ /* 0x0002a4000021f000 */
[----:B-1----:R-:W-:Y:S02]  /*01c0*/  IMAD.MOV.U32 R4, RZ, RZ, RZ ;  /* 0x000000ffff047224 */ /* 0x002fe400078e00ff */
[----:B--2---:R-:W-:-:S04]  /*01d0*/  IMAD.MOV R19, RZ, RZ, -R5 ;  /* 0x000000ffff137224 */ /* 0x004fc800078e0a05 */
[----:B------:R-:W-:-:S04]  /*01e0*/  IMAD R19, R19, R18, RZ ;  /* 0x0000001213137224 */ /* 0x000fc800078e02ff */
[----:B------:R-:W-:Y:S01]  /*01f0*/  IMAD.HI.U32 R19, R5, R19, R4 ;  /* 0x0000001305137227 */ /* 0x000fe200078e0004 */
[----:B0-----:R-:W-:-:S07]  /*0200*/  CS2R R4, SRZ ;  /* 0x0000000000047805 */ /* 0x001fce000001ff00 */
.L_x_2:
[----:B------:R-:W-:Y:S02]  /*0210*/  IABS R6, R14 ;  /* 0x0000000e00067213 */ /* 0x000fe40000000000 */
[----:B------:R-:W-:-:S03]  /*0220*/  IABS R7, R21 ;  /* 0x0000001500077213 */ /* 0x000fc60000000000 */
[----:B------:R-:W-:Y:S02]  /*0230*/  IMAD.MOV R8, RZ, RZ, -R6 ;  /* 0x000000ffff087224 */ /* 0x000fe400078e0a06 */
[----:B------:R-:W-:-:S04]  /*0240*/  IMAD.HI.U32 R6, R19, R7, RZ ;  /* 0x0000000713067227 */ /* 0x000fc800078e00ff */
[----:B------:R-:W-:Y:S01]  /*0250*/  IMAD R7, R6, R8, R7 ;  /* 0x0000000806077224 */ /* 0x000fe200078e0207 */
[----:B------:R-:W-:-:S04]  /*0260*/  IABS R8, R14 ;  /* 0x0000000e00087213 */ /* 0x000fc80000000000 */
[----:B------:R-:W-:-:S13]  /*0270*/  ISETP.GT.U32.AND P2, PT, R18, R7, PT ;  /* 0x000000071200720c */ /* 0x000fda0003f44070 */
[----:B------:R-:W-:Y:S02]  /*0280*/  @!P2 IMAD.IADD R7, R7, 0x1, -R8 ;  /* 0x000000010707a824 */ /* 0x000fe400078e0a08 */
[----:B------:R-:W-:-:S03]  /*0290*/  @!P2 VIADD R6, R6, 0x1 ;  /* 0x000000010606a836 */ /* 0x000fc60000000000 */
[----:B------:R-:W-:Y:S02]  /*02a0*/  ISETP.GE.U32.AND P1, PT, R7, R18, PT ;  /* 0x000000120700720c */ /* 0x000fe40003f26070 */
[----:B------:R-:W-:-:S04]  /*02b0*/  LOP3.LUT R7, R21, R14, RZ, 0x3c, !PT ;  /* 0x0000000e15077212 */ /* 0x000fc800078e3cff */
[----:B------:R-:W-:-:S07]  /*02c0*/  ISETP.GE.AND P3, PT, R7, RZ, PT ;  /* 0x000000ff0700720c */ /* 0x000fce0003f66270 */
[----:B------:R-:W-:-:S06]  /*02d0*/  @P1 VIADD R6, R6, 0x1 ;  /* 0x0000000106061836 */ /* 0x000fcc0000000000 */
[----:B------:R-:W-:-:S05]  /*02e0*/  @!P3 IMAD.MOV R6, RZ, RZ, -R6 ;  /* 0x000000ffff06b224 */ /* 0x000fca00078e0a06 */
[----:B------:R-:W-:-:S04]  /*02f0*/  SEL R6, R20, R6, !P0 ;  /* 0x0000000614067207 */ /* 0x000fc80004000000 */
[--C-:B------:R-:W-:Y:S01]  /*0300*/  SHF.R.S32.HI R7, RZ, 0x1f, R6.reuse ;  /* 0x0000001fff077819 */ /* 0x100fe20000011406 */
[----:B------:R-:W-:-:S04]  /*0310*/  IMAD.MOV R8, RZ, RZ, -R6 ;  /* 0x000000ffff087224 */ /* 0x000fc800078e0a06 */
[----:B------:R-:W-:-:S04]  /*0320*/  IMAD R8, R14, R8, R21 ;  /* 0x000000080e087224 */ /* 0x000fc800078e0215 */
[----:B------:R-:W-:-:S04]  /*0330*/  VIADD R9, R8, 0x1 ;  /* 0x0000000108097836 */ /* 0x000fc80000000000 */
[----:B------:R-:W-:-:S04]  /*0340*/  IMAD.WIDE R6, R9, UR5, R6 ;  /* 0x0000000509067c25 */ /* 0x000fc8000f8e0206 */
[C---:B------:R-:W-:Y:S01]  /*0350*/  IMAD.SHL.U32 R12, R6.reuse, 0x8, RZ ;  /* 0x00000008060c7824 */ /* 0x040fe200078e00ff */
[----:B------:R-:W-:Y:S01]  /*0360*/  SHF.L.U64.HI R13, R6, 0x3, R7 ;  /* 0x00000003060d7819 */ /* 0x000fe20000010207 */
[----:B------:R-:W-:-:S03]  /*0370*/  IMAD.WIDE R6, R21, 0x8, R2 ;  /* 0x0000000815067825 */ /* 0x000fc600078e0202 */
[----:B------:R-:W-:-:S03]  /*0380*/  IADD3 R22, P1, PT, R12, UR8, RZ ;  /* 0x000000080c167c10 */ /* 0x000fc6000ff3e0ff */
[----:B------:R-:W2:Y:S01]  /*0390*/  LDG.E.64.CONSTANT R6, desc[UR6][R6.64] ;  /* 0x0000000606067981 */ /* 0x000ea2000c1e9b00 */
[----:B------:R-:W-:-:S05]  /*03a0*/  IADD3.X R23, PT, PT, R13, UR9, RZ, P1, !PT ;  /* 0x000000090d177c10 */ /* 0x000fca0008ffe4ff */
[----:B------:R-:W2:Y:S01]  /*03b0*/  LDG.E.64.CONSTANT R8, desc[UR6][R22.64] ;  /* 0x0000000616087981 */ /* 0x000ea2000c1e9b00 */
[----:B------:R-:W-:-:S04]  /*03c0*/  IADD3 R12, P2, PT, R12, UR10, RZ ;  /* 0x0000000a0c0c7c10 */ /* 0x000fc8000ff5e0ff */
[----:B------:R-:W-:Y:S01]  /*03d0*/  IADD3.X R13, PT, PT, R13, UR11, RZ, P2, !PT ;  /* 0x0000000b0d0d7c10 */ /* 0x000fe200097fe4ff */
[----:B------:R-:W-:Y:S01]  /*03e0*/  IMAD.IADD R21, R17, 0x1, R21 ;  /* 0x0000000111157824 */ /* 0x000fe200078e0215 */
[----:B--2---:R-:W-:-:S08]  /*03f0*/  DADD R8, R6, -R8 ;  /* 0x0000000006087229 */ /* 0x004fd00000000808 */
[----:B------:R-:W-:Y:S02]  /*0400*/  DADD R10, -RZ, -R8 ;  /* 0x00000000ff0a7229 */ /* 0x000fe40000000908 */
[----:B------:R-:W-:-:S08]  /*0410*/  DSETP.GE.AND P1, PT, R8, RZ, PT ;  /* 0x000000ff0800722a */ /* 0x000fd00003f26000 */
[----:B------:R-:W-:Y:S02]  /*0420*/  FSEL R8, R8, R10, P1 ;  /* 0x0000000a08087208 */ /* 0x000fe40000800000 */
[----:B------:R-:W-:Y:S01]  /*0430*/  FSEL R9, R9, R11, P1 ;  /* 0x0000000b09097208 */ /* 0x000fe20000800000 */
[----:B------:R0:W-:Y:S05]  /*0440*/  STG.E.64 desc[UR6][R12.64], R6 ;  /* 0x000000060c007986 */ /* 0x0001ea000c101b06 */
[----:B------:R-:W-:-:S06]  /*0450*/  DSETP.GT.AND P1, PT, R8, R4, PT ;  /* 0x000000040800722a */ /* 0x000fcc0003f24000 */
[----:B------:R-:W-:Y:S02]  /*0460*/  FSEL R4, R8, R4, P1 ;  /* 0x0000000408047208 */ /* 0x000fe40000800000 */
[----:B------:R-:W-:Y:S02]  /*0470*/  FSEL R5, R9, R5, P1 ;  /* 0x0000000509057208 */ /* 0x000fe40000800000 */
[----:B------:R-:W-:-:S13]  /*0480*/  ISETP.GE.AND P1, PT, R21, R16, PT ;  /* 0x000000101500720c */ /* 0x000fda0003f26270 */
[----:B0-----:R-:W-:Y:S05]  /*0490*/  @!P1 BRA `(.L_x_2) ;  /* 0xfffffffc005c9947 */ /* 0x001fea000383ffff */
.L_x_1:
[----:B------:R-:W-:Y:S05]  /*04a0*/  BSYNC.RECONVERGENT B0 ;  /* 0x0000000000007941 */ /* 0x000fea0003800200 */
.L_x_0:
[----:B------:R-:W0:Y:S01]  /*04b0*/  S2UR UR5, SR_CgaCtaId ;  /* 0x00000000000579c3 */ /* 0x000e220000008800 */
[----:B------:R-:W-:Y:S01]  /*04c0*/  UMOV UR4, 0x400 ;  /* 0x0000040000047882 */ /* 0x000fe20000000000 */
[----:B------:R-:W-:Y:S02]  /*04d0*/  ISETP.GE.U32.AND P1, PT, R15, 0x2, PT ;  /* 0x000000020f00780c */ /* 0x000fe40003f26070 */
[----:B------:R-:W-:Y:S01]  /*04e0*/  ISETP.NE.AND P0, PT, R0, RZ, PT ;  /* 0x000000ff0000720c */ /* 0x000fe20003f05270 */
[----:B0-----:R-:W-:-:S06]  /*04f0*/  ULEA UR4, UR5, UR4, 0x18 ;  /* 0x0000000405047291 */ /* 0x001fcc000f8ec0ff */
[----:B------:R-:W-:-:S05]  /*0500*/  LEA R7, R0, UR4, 0x3 ;  /* 0x0000000400077c11 */ /* 0x000fca000f8e18ff */
[----:B------:R0:W-:Y:S01]  /*0510*/  STS.64 [R7], R4 ;  /* 0x0000000407007388 */ /* 0x0001e20000000a00 */
[----:B------:R-:W-:Y:S06]  /*0520*/  BAR.SYNC.DEFER_BLOCKING 0x0 ;  /* 0x0000000000007b1d */ /* 0x000fec0000010000 */
[----:B------:R-:W-:Y:S05]  /*0530*/  @!P1 BRA `(.L_x_3) ;  /* 0x0000000000349947 */ /* 0x000fea0003800000 */
.L_x_4:
[----:B------:R-:W-:-:S04]  /*0540*/  SHF.R.U32.HI R6, RZ, 0x1, R15 ;  /* 0x00000001ff067819 */ /* 0x000fc8000001160f */
[----:B------:R-:W-:-:S13]  /*0550*/  ISETP.GE.U32.AND P2, PT, R0, R6, PT ;  /* 0x000000060000720c */ /* 0x000fda0003f46070 */
[----:B0-----:R-:W-:Y:S01]  /*0560*/  @!P2 IMAD R4, R6, 0x8, R7 ;  /* 0x000000080604a824 */ /* 0x001fe200078e0207 */
[----:B-1----:R-:W-:Y:S05]  /*0570*/  @!P2 LDS.64 R2, [R7] ;  /* 0x000000000702a984 */ /* 0x002fea0000000a00 */
[----:B------:R-:W0:Y:S02]  /*0580*/  @!P2 LDS.64 R4, [R4] ;  /* 0x000000000404a984 */ /* 0x000e240000000a00 */
[----:B0-----:R-:W-:-:S06]  /*0590*/  @!P2 DSETP.GT.AND P1, PT, R2, R4, PT ;  /* 0x000000040200a22a */ /* 0x001fcc0003f24000 */
[----:B------:R-:W-:Y:S02]  /*05a0*/  @!P2 FSEL R2, R2, R4, P1 ;  /* 0x000000040202a208 */ /* 0x000fe40000800000 */
[----:B------:R-:W-:Y:S02]  /*05b0*/  @!P2 FSEL R3, R3, R5, P1 ;  /* 0x000000050303a208 */ /* 0x000fe40000800000 */
[----:B------:R-:W-:Y:S01]  /*05c0*/  ISETP.GT.U32.AND P1, PT, R15, 0x3, PT ;  /* 0x000000030f00780c */ /* 0x000fe20003f24070 */
[----:B------:R-:W-:Y:S02]  /*05d0*/  IMAD.MOV.U32 R15, RZ, RZ, R6 ;  /* 0x000000ffff0f7224 */ /* 0x000fe400078e0006 */
[----:B------:R1:W-:Y:S01]  /*05e0*/  @!P2 STS.64 [R7], R2 ;  /* 0x000000020700a388 */ /* 0x0003e20000000a00 */
[----:B------:R-:W-:Y:S09]  /*05f0*/  BAR.SYNC.DEFER_BLOCKING 0x0 ;  /* 0x0000000000007b1d */ /* 0x000ff20000010000 */
[----:B------:R-:W-:Y:S05]  /*0600*/  @P1 BRA `(.L_x_4) ;  /* 0xfffffffc00cc1947 */ /* 0x000fea000383ffff */
.L_x_3:
[----:B------:R-:W-:Y:S05]  /*0610*/  @P0 EXIT ;  /* 0x000000000000094d */ /* 0x000fea0003800000 */
[----:B-1----:R-:W0:Y:S02]  /*0620*/  LDC.64 R2, c[0x0][0x3a0] ;  /* 0x0000e800ff027b82 */ /* 0x002e240000000a00 */
[----:B0-----:R0:W5:Y:S06]  /*0630*/  LDG.E.64 R4, desc[UR6][R2.64] ;  /* 0x0000000602047981 */ /* 0x00116c000c1e1b00 */
[----:B------:R-:W1:Y:S01]  /*0640*/  S2UR UR5, SR_CgaCtaId ;  /* 0x00000000000579c3 */ /* 0x000e620000008800 */
[----:B------:R-:W-:Y:S02]  /*0650*/  UMOV UR4, 0x400 ;  /* 0x0000040000047882 */ /* 0x000fe40000000000 */
[----:B-1----:R-:W-:-:S09]  /*0660*/  ULEA UR4, UR5, UR4, 0x18 ;  /* 0x0000000405047291 */ /* 0x002fd2000f8ec0ff */
[----:B0-----:R-:W1:Y:S03]  /*0670*/  LDS.64 R6, [UR4] ;  /* 0x00000004ff067984 */ /* 0x001e660008000a00 */
.L_x_5:
[----:B-1---5:R-:W-:Y:S01]  /*0680*/  DSETP.GTU.AND P0, PT, R6, R4, PT ;  /* 0x000000040600722a */ /* 0x022fe20003f0c000 */
[----:B------:R-:W-:-:S13]  /*0690*/  YIELD ;  /* 0x0000000000007946 */ /* 0x000fda0003800000 */
[----:B------:R-:W-:Y:S05]  /*06a0*/  @!P0 EXIT ;  /* 0x000000000000894d */ /* 0x000fea0003800000 */
[----:B------:R-:W2:Y:S02]  /*06b0*/  ATOMG.E.CAS.64.STRONG.GPU PT, R8, [R2], R4, R6 ;  /* 0x00000004020873a9 */ /* 0x000ea400001ee506 */
[----:B--2---:R-:W-:Y:S01]  /*06c0*/  ISETP.NE.U32.AND P0, PT, R4, R8, PT ;  /* 0x000000080400720c */ /* 0x004fe20003f05070 */
[----:B------:R-:W-:-:S03]  /*06d0*/  IMAD.MOV.U32 R4, RZ, RZ, R8 ;  /* 0x000000ffff047224 */ /* 0x000fc600078e0008 */
[----:B------:R-:W-:Y:S01]  /*06e0*/  ISETP.NE.AND.EX P0, PT, R5, R9, PT, P0 ;  /* 0x000000090500720c */ /* 0x000fe20003f05300 */
[----:B------:R-:W-:-:S12]  /*06f0*/  IMAD.MOV.U32 R5, RZ, RZ, R9 ;  /* 0x000000ffff057224 */ /* 0x000fd800078e0009 */
[----:B------:R-:W-:Y:S05]  /*0700*/  @P0 BRA `(.L_x_5) ;  /* 0xfffffffc00dc0947 */ /* 0x000fea000383ffff */
[----:B------:R-:W-:Y:S05]  /*0710*/  EXIT ;  /* 0x000000000000794d */ /* 0x000fea0003800000 */
.L_x_6:
[----:B------:R-:W-:-:S00]  /*0720*/  BRA `(.L_x_6) ;  /* 0xfffffffc00fc7947 */ /* 0x000fc0000383ffff */
[----:B------:R-:W-:-:S00]  /*0730*/  NOP ;  /* 0x0000000000007918 */ /* 0x000fc00000000000 */
        /* <DEDUP_REMOVED lines=12> */
.L_x_48:


//--------------------- .text.build_system_kernel_double --------------------------
	.section	.text.build_system_kernel_double,"ax",@progbits
	.align	128
        .global         build_system_kernel_double
        .type           build_system_kernel_double,@function
        .size           build_system_kernel_double,(.L_x_46 - build_system_kernel_double)
        .other          build_system_kernel_double,@"STO_CUDA_ENTRY STV_DEFAULT"
build_system_kernel_double:
.text.build_system_kernel_double:
[----:B------:R-:W-:Y:S08]  /*0000*/  LDC R1, c[0x0][0x37c] ;  /* 0x0000df00ff017b82 */ /* 0x000ff00000000800 */
[----:B------:R-:W0:Y:S02]  /*0010*/  LDC R4, c[0x0][0x3a8] ;  /* 0x0000ea00ff047b82 */ /* 0x000e240000000800 */
[----:B0-----:R-:W-:-:S13]  /*0020*/  ISETP.GE.AND P0, PT, R4, 0x3, PT ;  /* 0x000000030400780c */ /* 0x001fda0003f06270 */
[----:B------:R-:W-:Y:S05]  /*0030*/  @!P0 EXIT ;  /* 0x000000000000894d */ /* 0x000fea0003800000 */
[----:B------:R-:W0:Y:S01]  /*0040*/  S2R R0, SR_TID.X ;  /* 0x0000000000007919 */ /* 0x000e220000002100 */
[----:B------:R-:W0:Y:S01]  /*0050*/  S2UR UR4, SR_CTAID.X ;  /* 0x00000000000479c3 */ /* 0x000e220000002500 */
[----:B------:R-:W1:Y:S01]  /*0060*/  LDCU UR5, c[0x0][0x3ac] ;  /* 0x00007580ff0577ac */ /* 0x000e620008000800 */
[----:B------:R-:W-:-:S06]  /*0070*/  VIADD R4, R4, 0xfffffffe ;  /* 0xfffffffe04047836 */ /* 0x000fcc0000000000 */
[----:B------:R-:W0:Y:S02]  /*0080*/  LDC R3, c[0x0][0x360] ;  /* 0x0000d800ff037b82 */ /* 0x000e240000000800 */
[----:B0-----:R-:W-:Y:S02]  /*0090*/  IMAD R3, R3, UR4, R0 ;  /* 0x0000000403037c24 */ /* 0x001fe4000f8e0200 */
[----:B-1----:R-:W-:-:S05]  /*00a0*/  IMAD R0, R4, UR5, RZ ;  /* 0x0000000504007c24 */ /* 0x002fca000f8e02ff */
[----:B------:R-:W-:-:S13]  /*00b0*/  ISETP.GE.AND P0, PT, R3, R0, PT ;  /* 0x000000000300720c */ /* 0x000fda0003f06270 */
[----:B------:R-:W-:Y:S05]  /*00c0*/  @P0 EXIT ;  /* 0x000000000000094d */ /* 0x000fea0003800000 */
[-C--:B------:R-:W-:Y:S01]  /*00d0*/  IABS R9, R4.reuse ;  /* 0x0000000400097213 */ /* 0x080fe20000000000 */
[----:B------:R-:W0:Y:S01]  /*00e0*/  LDC.64 R26, c[0x0][0x388] ;  /* 0x0000e200ff1a7b82 */ /* 0x000e220000000a00 */
[----:B------:R-:W-:Y:S01]  /*00f0*/  IABS R8, R3 ;  /* 0x0000000300087213 */ /* 0x000fe20000000000 */
[----:B------:R-:W1:Y:S01]  /*0100*/  LDCU.64 UR4, c[0x0][0x358] ;  /* 0x00006b00ff0477ac */ /* 0x000e620008000a00 */
[----:B------:R-:W2:Y:S01]  /*0110*/  I2F.RP R0, R9 ;  /* 0x0000000900007306 */ /* 0x000ea20000209400 */
[----:B------:R-:W-:Y:S01]  /*0120*/  IABS R10, R4 ;  /* 0x00000004000a7213 */ /* 0x000fe20000000000 */
[----:B------:R-:W3:Y:S01]  /*0130*/  LDCU UR6, c[0x0][0x3c4] ;  /* 0x00007880ff0677ac */ /* 0x000ee20008000800 */
[----:B------:R-:W4:Y:S05]  /*0140*/  LDCU.64 UR8, c[0x0][0x3b8] ;  /* 0x00007700ff0877ac */ /* 0x000f2a0008000a00 */
[----:B--2---:R-:W2:Y:S02]  /*0150*/  MUFU.RCP R0, R0 ;  /* 0x0000000000007308 */ /* 0x004ea40000001000 */
[----:B--2---:R-:W-:Y:S01]  /*0160*/  VIADD R6, R0, 0xffffffe ;  /* 0x0ffffffe00067836 */ /* 0x004fe20000000000 */
[----:B------:R-:W-:-:S02]  /*0170*/  IADD3 R0, PT, PT, RZ, -R10, RZ ;  /* 0x8000000aff007210 */ /* 0x000fc40007ffe0ff */
[----:B------:R-:W2:Y:S03]  /*0180*/  LDC.64 R10, c[0x0][0x3c0] ;  /* 0x0000f000ff0a7b82 */ /* 0x000ea60000000a00 */
[----:B------:R1:W3:Y:S02]  /*0190*/  F2I.FTZ.U32.TRUNC.NTZ R7, R6 ;  /* 0x0000000600077305 */ /* 0x0002e4000021f000 */
[----:B-1----:R-:W-:Y:S02]  /*01a0*/  IMAD.MOV.U32 R6, RZ, RZ, RZ ;  /* 0x000000ffff067224 */ /* 0x002fe400078e00ff */
[----:B---3--:R-:W-:-:S04]  /*01b0*/  IMAD.MOV R2, RZ, RZ, -R7 ;  /* 0x000000ffff027224 */ /* 0x008fc800078e0a07 */
[----:B------:R-:W-:Y:S02]  /*01c0*/  IMAD R5, R2, R9, RZ ;  /* 0x0000000902057224 */ /* 0x000fe400078e02ff */
[----:B------:R-:W-:Y:S02]  /*01d0*/  IMAD.MOV.U32 R2, RZ, RZ, R8 ;  /* 0x000000ffff027224 */ /* 0x000fe400078e0008 */
[----:B------:R-:W-:-:S06]  /*01e0*/  IMAD.HI.U32 R7, R7, R5, R6 ;  /* 0x0000000507077227 */ /* 0x000fcc00078e0006 */
[----:B------:R-:W-:-:S04]  /*01f0*/  IMAD.HI.U32 R5, R7, R2, RZ ;  /* 0x0000000207057227 */ /* 0x000fc800078e00ff */
[----:B------:R-:W-:Y:S01]  /*0200*/  IMAD R0, R5, R0, R2 ;  /* 0x0000000005007224 */ /* 0x000fe200078e0202 */
[----:B------:R-:W2:Y:S01]  /*0210*/  MUFU.RCP64H R7, UR6 ;  /* 0x0000000600077d08 */ /* 0x000ea20008001800 */
[----:B------:R-:W-:Y:S01]  /*0220*/  IMAD.MOV.U32 R6, RZ, RZ, 0x1 ;  /* 0x00000001ff067424 */ /* 0x000fe200078e00ff */
[----:B------:R-:W1:Y:S02]  /*0230*/  LDC R2, c[0x0][0x3bc] ;  /* 0x0000ef00ff027b82 */ /* 0x000e640000000800 */
[----:B------:R-:W-:-:S13]  /*0240*/  ISETP.GT.U32.AND P1, PT, R9, R0, PT ;  /* 0x000000000900720c */ /* 0x000fda0003f24070 */
[----:B------:R-:W-:Y:S02]  /*0250*/  @!P1 IMAD.IADD R0, R0, 0x1, -R9 ;  /* 0x0000000100009824 */ /* 0x000fe400078e0a09 */
[----:B------:R-:W-:Y:S01]  /*0260*/  @!P1 VIADD R5, R5, 0x1 ;  /* 0x0000000105059836 */ /* 0x000fe20000000000 */
[----:B------:R-:W-:Y:S02]  /*0270*/  ISETP.NE.AND P1, PT, R4, RZ, PT ;  /* 0x000000ff0400720c */ /* 0x000fe40003f25270 */
[----:B------:R-:W-:Y:S02]  /*0280*/  ISETP.GE.U32.AND P0, PT, R0, R9, PT ;  /* 0x000000090000720c */ /* 0x000fe40003f06070 */
[----:B------:R-:W-:-:S04]  /*0290*/  LOP3.LUT R0, R3, R4, RZ, 0x3c, !PT ;  /* 0x0000000403007212 */ /* 0x000fc800078e3cff */
[----:B------:R-:W-:-:S07]  /*02a0*/  ISETP.GE.AND P2, PT, R0, RZ, PT ;  /* 0x000000ff0000720c */ /* 0x000fce0003f46270 */
[----:B------:R-:W-:-:S06]  /*02b0*/  @P0 VIADD R5, R5, 0x1 ;  /* 0x0000000105050836 */ /* 0x000fcc0000000000 */
[----:B------:R-:W-:Y:S01]  /*02c0*/  @!P2 IMAD.MOV R5, RZ, RZ, -R5 ;  /* 0x000000ffff05a224 */ /* 0x000fe200078e0a05 */
[----:B------:R-:W-:-:S05]  /*02d0*/  @!P1 LOP3.LUT R5, RZ, R4, RZ, 0x33, !PT ;  /* 0x00000004ff059212 */ /* 0x000fca00078e33ff */
[----:B0-----:R-:W-:-:S06]  /*02e0*/  IMAD.WIDE R26, R5, 0x8, R26 ;  /* 0x00000008051a7825 */ /* 0x001fcc00078e021a */
[----:B------:R-:W5:Y:S01]  /*02f0*/  LDG.E.64.CONSTANT R26, desc[UR4][R26.64] ;  /* 0x000000041a1a7981 */ /* 0x000f62000c1e9b00 */
[----:B--2---:R-:W-:Y:S01]  /*0300*/  DFMA R8, R6, -R10, 1 ;  /* 0x3ff000000608742b */ /* 0x004fe2000000080a */
[----:B-1----:R-:W-:-:S07]  /*0310*/  FSETP.GEU.AND P1, PT, |R2|, 6.5827683646048100446e-37, PT ;  /* 0x036000000200780b */ /* 0x002fce0003f2e200 */
[----:B------:R-:W-:-:S08]  /*0320*/  DFMA R8, R8, R8, R8 ;  /* 0x000000080808722b */ /* 0x000fd00000000008 */
[----:B------:R-:W-:-:S08]  /*0330*/  DFMA R8, R6, R8, R6 ;  /* 0x000000080608722b */ /* 0x000fd00000000006 */
[----:B------:R-:W-:-:S08]  /*0340*/  DFMA R6, R8, -R10, 1 ;  /* 0x3ff000000806742b */ /* 0x000fd0000000080a */
[----:B------:R-:W-:-:S08]  /*0350*/  DFMA R6, R8, R6, R8 ;  /* 0x000000060806722b */ /* 0x000fd00000000008 */
[----:B----4-:R-:W-:-:S08]  /*0360*/  DMUL R16, R6, UR8 ;  /* 0x0000000806107c28 */ /* 0x010fd00008000000 */
[----:B------:R-:W-:-:S08]  /*0370*/  DFMA R8, R16, -R10, UR8 ;  /* 0x0000000810087e2b */ /* 0x000fd0000800080a */
[----:B------:R-:W-:Y:S01]  /*0380*/  DFMA R16, R6, R8, R16 ;  /* 0x000000080610722b */ /* 0x000fe20000000010 */
[----:B------:R-:W-:Y:S02]  /*0390*/  IADD3 R6, PT, PT, -R5, RZ, RZ ;  /* 0x000000ff05067210 */ /* 0x000fe40007ffe1ff */
[----:B------:R-:W-:-:S03]  /*03a0*/  SHF.R.S32.HI R7, RZ, 0x1f, R5 ;  /* 0x0000001fff077819 */ /* 0x000fc60000011405 */
[----:B------:R-:W-:-:S04]  /*03b0*/  IMAD R6, R4, R6, R3 ;  /* 0x0000000604067224 */ /* 0x000fc800078e0203 */
[----:B------:R-:W-:-:S05]  /*03c0*/  FFMA R0, RZ, UR6, R17 ;  /* 0x00000006ff007c23 */ /* 0x000fca0008000011 */
[----:B------:R-:W-:-:S13]  /*03d0*/  FSETP.GT.AND P0, PT, |R0|, 1.469367938527859385e-39, PT ;  /* 0x001000000000780b */ /* 0x000fda0003f04200 */
[----:B------:R-:W-:Y:S05]  /*03e0*/  @P0 BRA P1, `(.L_x_7) ;  /* 0x0000000000280947 */ /* 0x000fea0000800000 */
[----:B------:R-:W0:Y:S01]  /*03f0*/  LDCU.64 UR6, c[0x0][0x3b8] ;  /* 0x00007700ff0677ac */ /* 0x000e220008000a00 */
[----:B------:R-:W-:Y:S01]  /*0400*/  MOV R0, 0x470 ;  /* 0x0000047000007802 */ /* 0x000fe20000000f00 */
[----:B------:R-:W1:Y:S01]  /*0410*/  LDCU.64 UR8, c[0x0][0x3c0] ;  /* 0x00007800ff0877ac */ /* 0x000e620008000a00 */
[----:B0-----:R-:W-:Y:S02]  /*0420*/  IMAD.U32 R12, RZ, RZ, UR6 ;  /* 0x00000006ff0c7e24 */ /* 0x001fe4000f8e00ff */
[----:B------:R-:W-:Y:S02]  /*0430*/  IMAD.U32 R13, RZ, RZ, UR7 ;  /* 0x00000007ff0d7e24 */ /* 0x000fe4000f8e00ff */
[----:B-1----:R-:W-:Y:S02]  /*0440*/  IMAD.U32 R8, RZ, RZ, UR8 ;  /* 0x00000008ff087e24 */ /* 0x002fe4000f8e00ff */
[----:B------:R-:W-:-:S07]  /*0450*/  IMAD.U32 R9, RZ, RZ, UR9 ;  /* 0x00000009ff097e24 */ /* 0x000fce000f8e00ff */
[----:B-----5:R-:W-:Y:S05]  /*0460*/  CALL.REL.NOINC `($__internal_0_$__cuda_sm20_div_rn_f64_full) ;  /* 0x0000000c00ec7944 */ /* 0x020fea0003c00000 */
[----:B------:R-:W-:Y:S01]  /*0470*/  IMAD.MOV.U32 R16, RZ, RZ, R10 ;  /* 0x000000ffff107224 */ /* 0x000fe200078e000a */
[----:B------:R-:W-:-:S07]  /*0480*/  MOV R17, R11 ;  /* 0x0000000b00117202 */ /* 0x000fce0000000f00 */
.L_x_7:
[----:B------:R-:W0:Y:S08]  /*0490*/  LDC.64 R24, c[0x0][0x3a0] ;  /* 0x0000e800ff187b82 */ /* 0x000e300000000a00 */
[----:B------:R-:W1:Y:S08]  /*04a0*/  LDC.64 R22, c[0x0][0x390] ;  /* 0x0000e400ff167b82 */ /* 0x000e700000000a00 */
[----:B------:R-:W2:Y:S01]  /*04b0*/  LDC.64 R20, c[0x0][0x398] ;  /* 0x0000e600ff147b82 */ /* 0x000ea20000000a00 */
[----:B0-----:R-:W-:-:S06]  /*04c0*/  IMAD.WIDE R24, R6, 0x8, R24 ;  /* 0x0000000806187825 */ /* 0x001fcc00078e0218 */
[----:B------:R-:W3:Y:S01]  /*04d0*/  LDG.E.64.CONSTANT R24, desc[UR4][R24.64+0x8] ;  /* 0x0000080418187981 */ /* 0x000ee2000c1e9b00 */
[----:B-1----:R-:W-:-:S06]  /*04e0*/  IMAD.WIDE R22, R6, 0x8, R22 ;  /* 0x0000000806167825 */ /* 0x002fcc00078e0216 */
[----:B------:R-:W5:Y:S01]  /*04f0*/  LDG.E.64.CONSTANT R22, desc[UR4][R22.64+0x8] ;  /* 0x0000080416167981 */ /* 0x000f62000c1e9b00 */
[----:B--2---:R-:W-:-:S06]  /*0500*/  IMAD.WIDE R20, R6, 0x8, R20 ;  /* 0x0000000806147825 */ /* 0x004fcc00078e0214 */
[----:B------:R-:W5:Y:S01]  /*0510*/  LDG.E.64.CONSTANT R20, desc[UR4][R20.64+0x8] ;  /* 0x0000080414147981 */ /* 0x000f62000c1e9b00 */
[----:B------:R-:W-:Y:S01]  /*0520*/  IMAD.MOV.U32 R2, RZ, RZ, 0x1 ;  /* 0x00000001ff027424 */ /* 0x000fe200078e00ff */
[--C-:B-----5:R-:W-:Y:S02]  /*0530*/  DADD R12, -RZ, -R26.reuse ;  /* 0x00000000ff0c7229 */ /* 0x120fe4000000091a */
[----:B------:R-:W-:Y:S01]  /*0540*/  DSETP.GEU.AND P0, PT, R26, RZ, PT ;  /* 0x000000ff1a00722a */ /* 0x000fe20003f0e000 */
[----:B------:R-:W-:Y:S01]  /*0550*/  IMAD.MOV.U32 R0, RZ, RZ, RZ ;  /* 0x000000ffff007224 */ /* 0x000fe200078e00ff */
[----:B------:R-:W-:-:S06]  /*0560*/  DSETP.MAX.AND P1, P2, RZ, R26, PT ;  /* 0x0000001aff00722a */ /* 0x000fcc0003a2f000 */
[----:B------:R-:W-:Y:S02]  /*0570*/  FSEL R19, R13, RZ, !P0 ;  /* 0x000000ff0d137208 */ /* 0x000fe40004000000 */
[----:B------:R-:W-:Y:S01]  /*0580*/  FSEL R18, R12, RZ, !P0 ;  /* 0x000000ff0c127208 */ /* 0x000fe20004000000 */
[----:B------:R-:W-:Y:S05]  /*0590*/  BSSY.RECONVERGENT B0, `(.L_x_8) ;  /* 0x000001e000007945 */ /* 0x000fea0003800200 */
[----:B------:R-:W-:Y:S01]  /*05a0*/  DMUL R18, R16, R18 ;  /* 0x0000001210127228 */ /* 0x000fe20000000000 */
[----:B---3--:R-:W0:Y:S02]  /*05b0*/  MUFU.RCP64H R3, R25 ;  /* 0x0000001900037308 */ /* 0x008e240000001800 */
[----:B0-----:R-:W-:-:S08]  /*05c0*/  DFMA R8, -R24, R2, 1 ;  /* 0x3ff000001808742b */ /* 0x001fd00000000102 */
[----:B------:R-:W-:-:S08]  /*05d0*/  DFMA R8, R8, R8, R8 ;  /* 0x000000080808722b */ /* 0x000fd00000000008 */
[----:B------:R-:W-:-:S08]  /*05e0*/  DFMA R8, R2, R8, R2 ;  /* 0x000000080208722b */ /* 0x000fd00000000002 */
[----:B------:R-:W-:-:S08]  /*05f0*/  DFMA R2, -R24, R8, 1 ;  /* 0x3ff000001802742b */ /* 0x000fd00000000108 */
[----:B------:R-:W-:-:S08]  /*0600*/  DFMA R2, R8, R2, R8 ;  /* 0x000000020802722b */ /* 0x000fd00000000008 */
[----:B------:R-:W-:-:S08]  /*0610*/  DMUL R8, R2, -0.5 ;  /* 0xbfe0000002087828 */ /* 0x000fd00000000000 */
[----:B------:R-:W-:-:S08]  /*0620*/  DFMA R10, -R24, R8, -0.5 ;  /* 0xbfe00000180a742b */ /* 0x000fd00000000108 */
[----:B------:R-:W-:Y:S01]  /*0630*/  DFMA R2, R2, R10, R8 ;  /* 0x0000000a0202722b */ /* 0x000fe20000000008 */
[----:B------:R-:W-:-:S05]  /*0640*/  IMAD.MOV.U32 R11, RZ, RZ, R27 ;  /* 0x000000ffff0b7224 */ /* 0x000fca00078e001b */
[----:B------:R-:W-:-:S04]  /*0650*/  FSEL R13, R0, R11, P1 ;  /* 0x0000000b000d7208 */ /* 0x000fc80000800000 */
[----:B------:R-:W-:Y:S01]  /*0660*/  FFMA R0, RZ, R25, R3 ;  /* 0x00000019ff007223 */ /* 0x000fe20000000003 */
[----:B------:R-:W-:Y:S02]  /*0670*/  IMAD.MOV.U32 R8, RZ, RZ, RZ ;  /* 0x000000ffff087224 */ /* 0x000fe400078e00ff */
[----:B------:R-:W-:Y:S02]  /*0680*/  IMAD.MOV.U32 R9, RZ, RZ, R26 ;  /* 0x000000ffff097224 */ /* 0x000fe400078e001a */
[----:B------:R-:W-:Y:S02]  /*0690*/  FSETP.GT.AND P0, PT, |R0|, 1.469367938527859385e-39, PT ;  /* 0x001000000000780b */ /* 0x000fe40003f04200 */
[----:B------:R-:W-:Y:S02]  /*06a0*/  @P2 LOP3.LUT R13, R11, 0x80000, RZ, 0xfc, !PT ;  /* 0x000800000b0d2812 */ /* 0x000fe400078efcff */
[----:B------:R-:W-:Y:S02]  /*06b0*/  SEL R8, R8, R9, P1 ;  /* 0x0000000908087207 */ /* 0x000fe40000800000 */
[----:B------:R-:W-:-:S06]  /*06c0*/  MOV R9, R13 ;  /* 0x0000000d00097202 */ /* 0x000fcc0000000f00 */
[----:B------:R-:W-:Y:S01]  /*06d0*/  DMUL R16, R8, R16 ;  /* 0x0000001008107228 */ /* 0x000fe20000000000 */
[----:B------:R-:W-:Y:S10]  /*06e0*/  @P0 BRA `(.L_x_9) ;  /* 0x0000000000200947 */ /* 0x000ff40003800000 */
[----:B------:R-:W-:Y:S01]  /*06f0*/  IMAD.MOV.U32 R12, RZ, RZ, RZ ;  /* 0x000000ffff0c7224 */ /* 0x000fe200078e00ff */
[----:B------:R-:W-:Y:S01]  /*0700*/  MOV R0, 0x750 ;  /* 0x0000075000007802 */ /* 0x000fe20000000f00 */
[----:B------:R-:W-:Y:S02]  /*0710*/  IMAD.MOV.U32 R13, RZ, RZ, -0x40200000 ;  /* 0xbfe00000ff0d7424 */ /* 0x000fe400078e00ff */
[----:B------:R-:W-:Y:S02]  /*0720*/  IMAD.MOV.U32 R8, RZ, RZ, R24 ;  /* 0x000000ffff087224 */ /* 0x000fe400078e0018 */
[----:B------:R-:W-:-:S07]  /*0730*/  IMAD.MOV.U32 R9, RZ, RZ, R25 ;  /* 0x000000ffff097224 */ /* 0x000fce00078e0019 */
[----:B------:R-:W-:Y:S05]  /*0740*/  CALL.REL.NOINC `($__internal_0_$__cuda_sm20_div_rn_f64_full) ;  /* 0x0000000c00347944 */ /* 0x000fea0003c00000 */
[----:B------:R-:W-:Y:S01]  /*0750*/  IMAD.MOV.U32 R2, RZ, RZ, R10 ;  /* 0x000000ffff027224 */ /* 0x000fe200078e000a */
[----:B------:R-:W-:-:S07]  /*0760*/  MOV R3, R11 ;  /* 0x0000000b00037202 */ /* 0x000fce0000000f00 */
.L_x_9:
[----:B------:R-:W-:Y:S05]  /*0770*/  BSYNC.RECONVERGENT B0 ;  /* 0x0000000000007941 */ /* 0x000fea0003800200 */
.L_x_8:
[----:B------:R-:W0:Y:S01]  /*0780*/  MUFU.RSQ64H R9, R25 ;  /* 0x0000001900097308 */ /* 0x000e220000001c00 */
[----:B------:R-:W-:Y:S01]  /*0790*/  VIADD R8, R25, 0xfcb00000 ;  /* 0xfcb0000019087836 */ /* 0x000fe20000000000 */
[----:B------:R-:W-:Y:S01]  /*07a0*/  BSSY.RECONVERGENT B0, `(.L_x_10) ;  /* 0x0000011000007945 */ /* 0x000fe20003800200 */
[----:B------:R-:W-:Y:S02]  /*07b0*/  IMAD.MOV.U32 R12, RZ, RZ, 0x0 ;  /* 0x00000000ff0c7424 */ /* 0x000fe400078e00ff */
[----:B------:R-:W-:Y:S01]  /*07c0*/  IMAD.MOV.U32 R13, RZ, RZ, 0x3fd80000 ;  /* 0x3fd80000ff0d7424 */ /* 0x000fe200078e00ff */
[----:B------:R-:W-:Y:S01]  /*07d0*/  ISETP.GE.U32.AND P0, PT, R8, 0x7ca00000, PT ;  /* 0x7ca000000800780c */ /* 0x000fe20003f06070 */
[----:B0-----:R-:W-:-:S08]  /*07e0*/  DMUL R10, R8, R8 ;  /* 0x00000008080a7228 */ /* 0x001fd00000000000 */
[----:B------:R-:W-:-:S08]  /*07f0*/  DFMA R10, R24, -R10, 1 ;  /* 0x3ff00000180a742b */ /* 0x000fd0000000080a */
[----:B------:R-:W-:Y:S02]  /*0800*/  DFMA R12, R10, R12, 0.5 ;  /* 0x3fe000000a0c742b */ /* 0x000fe4000000000c */
[----:B------:R-:W-:-:S08]  /*0810*/  DMUL R10, R8, R10 ;  /* 0x0000000a080a7228 */ /* 0x000fd00000000000 */
[----:B------:R-:W-:-:S08]  /*0820*/  DFMA R30, R12, R10, R8 ;  /* 0x0000000a0c1e722b */ /* 0x000fd00000000008 */
[----:B------:R-:W-:Y:S02]  /*0830*/  DMUL R10, R24, R30 ;  /* 0x0000001e180a7228 */ /* 0x000fe40000000000 */
[----:B------:R-:W-:Y:S02]  /*0840*/  VIADD R29, R31, 0xfff00000 ;  /* 0xfff000001f1d7836 */ /* 0x000fe40000000000 */
[----:B------:R-:W-:-:S04]  /*0850*/  IMAD.MOV.U32 R28, RZ, RZ, R30 ;  /* 0x000000ffff1c7224 */ /* 0x000fc800078e001e */
[----:B------:R-:W-:-:S08]  /*0860*/  DFMA R12, R10, -R10, R24 ;  /* 0x8000000a0a0c722b */ /* 0x000fd00000000018 */
[----:B------:R-:W-:Y:S01]  /*0870*/  DFMA R14, R12, R28, R10 ;  /* 0x0000001c0c0e722b */ /* 0x000fe2000000000a */
[----:B------:R-:W-:Y:S10]  /*0880*/  @!P0 BRA `(.L_x_11) ;  /* 0x0000000000088947 */ /* 0x000ff40003800000 */
[----:B------:R-:W-:-:S07]  /*0890*/  MOV R0, 0x8b0 ;  /* 0x000008b000007802 */ /* 0x000fce0000000f00 */
[----:B------:R-:W-:Y:S05]  /*08a0*/  CALL.REL.NOINC `($__internal_1_$__cuda_sm20_dsqrt_rn_f64_mediumpath_v1) ;  /* 0x0000001000507944 */ /* 0x000fea0003c00000 */
.L_x_11:
[----:B------:R-:W-:Y:S05]  /*08b0*/  BSYNC.RECONVERGENT B0 ;  /* 0x0000000000007941 */ /* 0x000fea0003800200 */
.L_x_10:
[----:B------:R-:W-:Y:S01]  /*08c0*/  DMUL R8, R22, R14 ;  /* 0x0000000e16087228 */ /* 0x000fe20000000000 */
[----:B------:R-:W-:Y:S01]  /*08d0*/  MOV R10, 0x1 ;  /* 0x00000001000a7802 */ /* 0x000fe20000000f00 */
[----:B------:R-:W0:Y:S01]  /*08e0*/  LDCU.64 UR6, c[0x0][0x3c8] ;  /* 0x00007900ff0677ac */ /* 0x000e220008000a00 */
[----:B------:R-:W1:Y:S01]  /*08f0*/  LDC R0, c[0x0][0x3cc] ;  /* 0x0000f300ff007b82 */ /* 0x000e620000000800 */
[----:B------:R-:W-:Y:S02]  /*0900*/  BSSY.RECONVERGENT B0, `(.L_x_12) ;  /* 0x0000015000007945 */ /* 0x000fe40003800200 */
[----:B------:R-:W2:Y:S02]  /*0910*/  MUFU.RCP64H R11, R9 ;  /* 0x00000009000b7308 */ /* 0x000ea40000001800 */
[----:B--2---:R-:W-:Y:S01]  /*0920*/  DFMA R12, -R8, R10, 1 ;  /* 0x3ff00000080c742b */ /* 0x004fe2000000010a */
[----:B-1----:R-:W-:-:S07]  /*0930*/  FSETP.GEU.AND P1, PT, |R0|, 6.5827683646048100446e-37, PT ;  /* 0x036000000000780b */ /* 0x002fce0003f2e200 */
[----:B------:R-:W-:-:S08]  /*0940*/  DFMA R12, R12, R12, R12 ;  /* 0x0000000c0c0c722b */ /* 0x000fd0000000000c */
[----:B------:R-:W-:-:S08]  /*0950*/  DFMA R12, R10, R12, R10 ;  /* 0x0000000c0a0c722b */ /* 0x000fd0000000000a */
[----:B------:R-:W-:-:S08]  /*0960*/  DFMA R10, -R8, R12, 1 ;  /* 0x3ff00000080a742b */ /* 0x000fd0000000010c */
[----:B------:R-:W-:-:S08]  /*0970*/  DFMA R10, R12, R10, R12 ;  /* 0x0000000a0c0a722b */ /* 0x000fd0000000000c */
[----:B0-----:R-:W-:-:S08]  /*0980*/  DMUL R24, R10, UR6 ;  /* 0x000000060a187c28 */ /* 0x001fd00008000000 */
[----:B------:R-:W-:-:S08]  /*0990*/  DFMA R12, -R8, R24, UR6 ;  /* 0x00000006080c7e2b */ /* 0x000fd00008000118 */
[----:B------:R-:W-:-:S10]  /*09a0*/  DFMA R24, R10, R12, R24 ;  /* 0x0000000c0a18722b */ /* 0x000fd40000000018 */
[----:B------:R-:W-:-:S05]  /*09b0*/  FFMA R10, RZ, R9, R25 ;  /* 0x00000009ff0a7223 */ /* 0x000fca0000000019 */
[----:B------:R-:W-:-:S13]  /*09c0*/  FSETP.GT.AND P0, PT, |R10|, 1.469367938527859385e-39, PT ;  /* 0x001000000a00780b */ /* 0x000fda0003f04200 */
[----:B------:R-:W-:Y:S05]  /*09d0*/  @P0 BRA P1, `(.L_x_13) ;  /* 0x00000000001c0947 */ /* 0x000fea0000800000 */
[----:B------:R-:W0:Y:S01]  /*09e0*/  LDCU.64 UR6, c[0x0][0x3c8] ;  /* 0x00007900ff0677ac */ /* 0x000e220008000a00 */
[----:B------:R-:W-:Y:S01]  /*09f0*/  MOV R0, 0xa30 ;  /* 0x00000a3000007802 */ /* 0x000fe20000000f00 */
[----:B0-----:R-:W-:Y:S02]  /*0a00*/  IMAD.U32 R12, RZ, RZ, UR6 ;  /* 0x00000006ff0c7e24 */ /* 0x001fe4000f8e00ff */
[----:B------:R-:W-:-:S07]  /*0a10*/  IMAD.U32 R13, RZ, RZ, UR7 ;  /* 0x00000007ff0d7e24 */ /* 0x000fce000f8e00ff */
[----:B------:R-:W-:Y:S05]  /*0a20*/  CALL.REL.NOINC `($__internal_0_$__cuda_sm20_div_rn_f64_full) ;  /* 0x00000008007c7944 */ /* 0x000fea0003c00000 */
[----:B------:R-:W-:Y:S02]  /*0a30*/  IMAD.MOV.U32 R24, RZ, RZ, R10 ;  /* 0x000000ffff187224 */ /* 0x000fe400078e000a */
[----:B------:R-:W-:-:S07]  /*0a40*/  IMAD.MOV.U32 R25, RZ, RZ, R11 ;  /* 0x000000ffff197224 */ /* 0x000fce00078e000b */
.L_x_13:
[----:B------:R-:W-:Y:S05]  /*0a50*/  BSYNC.RECONVERGENT B0 ;  /* 0x0000000000007941 */ /* 0x000fea0003800200 */
.L_x_12:
[----:B------:R-:W0:Y:S01]  /*0a60*/  MUFU.RCP64H R9, R15 ;  /* 0x0000000f00097308 */ /* 0x000e220000001800 */
[----:B------:R-:W-:Y:S01]  /*0a70*/  IMAD.MOV.U32 R8, RZ, RZ, 0x1 ;  /* 0x00000001ff087424 */ /* 0x000fe200078e00ff */
[----:B------:R-:W1:Y:S01]  /*0a80*/  LDCU.64 UR6, c[0x0][0x3d0] ;  /* 0x00007a00ff0677ac */ /* 0x000e620008000a00 */
[----:B------:R-:W-:Y:S01]  /*0a90*/  BSSY.RECONVERGENT B0, `(.L_x_14) ;  /* 0x0000017000007945 */ /* 0x000fe20003800200 */
[----:B------:R-:W-:-:S03]  /*0aa0*/  DADD R20, R26, -R20 ;  /* 0x000000001a147229 */ /* 0x000fc60000000814 */
[----:B0-----:R-:W-:Y:S02]  /*0ab0*/  DFMA R10, R8, -R14, 1 ;  /* 0x3ff00000080a742b */ /* 0x001fe4000000080e */
[----:B-1----:R-:W-:-:S06]  /*0ac0*/  DMUL R22, R22, UR6 ;  /* 0x0000000616167c28 */ /* 0x002fcc0008000000 */
[----:B------:R-:W-:-:S04]  /*0ad0*/  DFMA R10, R10, R10, R10 ;  /* 0x0000000a0a0a722b */ /* 0x000fc8000000000a */
[----:B------:R-:W-:-:S04]  /*0ae0*/  FSETP.GEU.AND P1, PT, |R23|, 6.5827683646048100446e-37, PT ;  /* 0x036000001700780b */ /* 0x000fc80003f2e200 */
[----:B------:R-:W-:-:S08]  /*0af0*/  DFMA R10, R8, R10, R8 ;  /* 0x0000000a080a722b */ /* 0x000fd00000000008 */
[----:B------:R-:W-:-:S08]  /*0b00*/  DFMA R8, R10, -R14, 1 ;  /* 0x3ff000000a08742b */ /* 0x000fd0000000080e */
[----:B------:R-:W-:-:S08]  /*0b10*/  DFMA R8, R10, R8, R10 ;  /* 0x000000080a08722b */ /* 0x000fd0000000000a */
[----:B------:R-:W-:-:S08]  /*0b20*/  DMUL R10, R22, R8 ;  /* 0x00000008160a7228 */ /* 0x000fd00000000000 */
[----:B------:R-:W-:-:S08]  /*0b30*/  DFMA R12, R10, -R14, R22 ;  /* 0x8000000e0a0c722b */ /* 0x000fd00000000016 */
[----:B------:R-:W-:-:S10]  /*0b40*/  DFMA R8, R8, R12, R10 ;  /* 0x0000000c0808722b */ /* 0x000fd4000000000a */
[----:B------:R-:W-:-:S05]  /*0b50*/  FFMA R0, RZ, R15, R9 ;  /* 0x0000000fff007223 */ /* 0x000fca0000000009 */
[----:B------:R-:W-:-:S13]  /*0b60*/  FSETP.GT.AND P0, PT, |R0|, 1.469367938527859385e-39, PT ;  /* 0x001000000000780b */ /* 0x000fda0003f04200 */
[----:B------:R-:W-:Y:S05]  /*0b70*/  @P0 BRA P1, `(.L_x_15) ;  /* 0x0000000000200947 */ /* 0x000fea0000800000 */
[----:B------:R-:W-:Y:S01]  /*0b80*/  MOV R12, R22 ;  /* 0x00000016000c7202 */ /* 0x000fe20000000f00 */
[----:B------:R-:W-:Y:S01]  /*0b90*/  IMAD.MOV.U32 R13, RZ, RZ, R23 ;  /* 0x000000ffff0d7224 */ /* 0x000fe200078e0017 */
[----:B------:R-:W-:Y:S01]  /*0ba0*/  MOV R0, 0xbe0 ;  /* 0x00000be000007802 */ /* 0x000fe20000000f00 */
[----:B------:R-:W-:Y:S02]  /*0bb0*/  IMAD.MOV.U32 R8, RZ, RZ, R14 ;  /* 0x000000ffff087224 */ /* 0x000fe400078e000e */
[----:B------:R-:W-:-:S07]  /*0bc0*/  IMAD.MOV.U32 R9, RZ, RZ, R15 ;  /* 0x000000ffff097224 */ /* 0x000fce00078e000f */
[----:B------:R-:W-:Y:S05]  /*0bd0*/  CALL.REL.NOINC `($__internal_0_$__cuda_sm20_div_rn_f64_full) ;  /* 0x0000000800107944 */ /* 0x000fea0003c00000 */
[----:B------:R-:W-:Y:S01]  /*0be0*/  IMAD.MOV.U32 R8, RZ, RZ, R10 ;  /* 0x000000ffff087224 */ /* 0x000fe200078e000a */
[----:B------:R-:W-:-:S07]  /*0bf0*/  MOV R9, R11 ;  /* 0x0000000b00097202 */ /* 0x000fce0000000f00 */
.L_x_15:
[----:B------:R-:W-:Y:S05]  /*0c00*/  BSYNC.RECONVERGENT B0 ;  /* 0x0000000000007941 */ /* 0x000fea0003800200 */
.L_x_14:
[----:B------:R-:W-:Y:S01]  /*0c10*/  DMUL R20, R20, R20 ;  /* 0x0000001414147228 */ /* 0x000fe20000000000 */
[----:B------:R-:W-:Y:S01]  /*0c20*/  IMAD.MOV.U32 R10, RZ, RZ, 0x652b82fe ;  /* 0x652b82feff0a7424 */ /* 0x000fe200078e00ff */
[----:B------:R-:W-:Y:S01]  /*0c30*/  UMOV UR6, 0xfefa39ef ;  /* 0xfefa39ef00067882 */ /* 0x000fe20000000000 */
[----:B------:R-:W-:Y:S01]  /*0c40*/  IMAD.MOV.U32 R11, RZ, RZ, 0x3ff71547 ;  /* 0x3ff71547ff0b7424 */ /* 0x000fe200078e00ff */
[----:B------:R-:W-:Y:S01]  /*0c50*/  UMOV UR7, 0x3fe62e42 ;  /* 0x3fe62e4200077882 */ /* 0x000fe20000000000 */
[----:B------:R-:W-:Y:S03]  /*0c60*/  BSSY.RECONVERGENT B0, `(.L_x_16) ;  /* 0x000003c000007945 */ /* 0x000fe60003800200 */
[----:B------:R-:W-:Y:S02]  /*0c70*/  DMUL R2, R20, R2 ;  /* 0x0000000214027228 */ /* 0x000fe40000000000 */
[----:B------:R-:W0:Y:S01]  /*0c80*/  MUFU.RCP64H R21, R25 ;  /* 0x0000001900157308 */ /* 0x000e220000001800 */
[----:B------:R-:W-:-:S05]  /*0c90*/  MOV R20, 0x1 ;  /* 0x0000000100147802 */ /* 0x000fca0000000f00 */
[----:B------:R-:W-:Y:S02]  /*0ca0*/  DFMA R10, R2, R10, 6.75539944105574400000e+15 ;  /* 0x43380000020a742b */ /* 0x000fe4000000000a */
[----:B------:R-:W-:-:S06]  /*0cb0*/  FSETP.GEU.AND P0, PT, |R3|, 4.1917929649353027344, PT ;  /* 0x4086232b0300780b */ /* 0x000fcc0003f0e200 */
[----:B------:R-:W-:Y:S02]  /*0cc0*/  DADD R12, R10, -6.75539944105574400000e+15 ;  /* 0xc33800000a0c7429 */ /* 0x000fe40000000000 */
[----:B0-----:R-:W-:-:S06]  /*0cd0*/  DFMA R22, R20, -R24, 1 ;  /* 0x3ff000001416742b */ /* 0x001fcc0000000818 */
[----:B------:R-:W-:Y:S01]  /*0ce0*/  DFMA R14, R12, -UR6, R2 ;  /* 0x800000060c0e7c2b */ /* 0x000fe20008000002 */
[----:B------:R-:W-:Y:S01]  /*0cf0*/  UMOV UR6, 0x3b39803f ;  /* 0x3b39803f00067882 */ /* 0x000fe20000000000 */
[----:B------:R-:W-:-:S06]  /*0d00*/  UMOV UR7, 0x3c7abc9e ;  /* 0x3c7abc9e00077882 */ /* 0x000fcc0000000000 */
[----:B------:R-:W-:Y:S01]  /*0d10*/  DFMA R12, R12, -UR6, R14 ;  /* 0x800000060c0c7c2b */ /* 0x000fe2000800000e */
[----:B------:R-:W-:Y:S01]  /*0d20*/  UMOV UR6, 0x69ce2bdf ;  /* 0x69ce2bdf00067882 */ /* 0x000fe20000000000 */
[----:B------:R-:W-:Y:S01]  /*0d30*/  IMAD.MOV.U32 R14, RZ, RZ, -0x35dec16 ;  /* 0xfca213eaff0e7424 */ /* 0x000fe200078e00ff */
[----:B------:R-:W-:Y:S01]  /*0d40*/  UMOV UR7, 0x3e5ade15 ;  /* 0x3e5ade1500077882 */ /* 0x000fe20000000000 */
[----:B------:R-:W-:-:S06]  /*0d50*/  IMAD.MOV.U32 R15, RZ, RZ, 0x3e928af3 ;  /* 0x3e928af3ff0f7424 */ /* 0x000fcc00078e00ff */
[----:B------:R-:W-:Y:S01]  /*0d60*/  DFMA R14, R12, UR6, R14 ;  /* 0x000000060c0e7c2b */ /* 0x000fe2000800000e */
[----:B------:R-:W-:Y:S01]  /*0d70*/  UMOV UR6, 0x62401315 ;  /* 0x6240131500067882 */ /* 0x000fe20000000000 */
[----:B------:R-:W-:-:S06]  /*0d80*/  UMOV UR7, 0x3ec71dee ;  /* 0x3ec71dee00077882 */ /* 0x000fcc0000000000 */
[----:B------:R-:W-:Y:S01]  /*0d90*/  DFMA R14, R12, R14, UR6 ;  /* 0x000000060c0e7e2b */ /* 0x000fe2000800000e */
        /* <DEDUP_REMOVED lines=20> */
[----:B------:R-:W-:-:S08]  /*0ee0*/  DFMA R14, R12, R14, UR6 ;  /* 0x000000060c0e7e2b */ /* 0x000fd0000800000e */
[----:B------:R-:W-:-:S08]  /*0ef0*/  DFMA R14, R12, R14, 1 ;  /* 0x3ff000000c0e742b */ /* 0x000fd0000000000e */
[----:B------:R-:W-:Y:S02]  /*0f00*/  DFMA R14, R12, R14, 1 ;  /* 0x3ff000000c0e742b */ /* 0x000fe4000000000e */
[----:B------:R-:W-:-:S08]  /*0f10*/  DFMA R12, R22, R22, R22 ;  /* 0x00000016160c722b */ /* 0x000fd00000000016 */
[----:B------:R-:W-:Y:S01]  /*0f20*/  DFMA R12, R20, R12, R20 ;  /* 0x0000000c140c722b */ /* 0x000fe20000000014 */
[----:B------:R-:W-:Y:S02]  /*0f30*/  IMAD R21, R10, 0x100000, R15 ;  /* 0x001000000a157824 */ /* 0x000fe400078e020f */
[----:B------:R-:W-:Y:S01]  /*0f40*/  IMAD.MOV.U32 R20, RZ, RZ, R14 ;  /* 0x000000ffff147224 */ /* 0x000fe200078e000e */
[----:B------:R-:W-:Y:S07]  /*0f50*/  @!P0 BRA `(.L_x_17) ;  /* 0x0000000000308947 */ /* 0x000fee0003800000 */
[----:B------:R-:W-:Y:S01]  /*0f60*/  FSETP.GEU.AND P1, PT, |R3|, 4.2275390625, PT ;  /* 0x408748000300780b */ /* 0x000fe20003f2e200 */
[C---:B------:R-:W-:Y:S02]  /*0f70*/  DADD R20, R2.reuse, +INF ;  /* 0x7ff0000002147429 */ /* 0x040fe40000000000 */
[----:B------:R-:W-:-:S08]  /*0f80*/  DSETP.GEU.AND P0, PT, R2, RZ, PT ;  /* 0x000000ff0200722a */ /* 0x000fd00003f0e000 */
[----:B------:R-:W-:Y:S02]  /*0f90*/  FSEL R20, R20, RZ, P0 ;  /* 0x000000ff14147208 */ /* 0x000fe40000000000 */
[----:B------:R-:W-:Y:S02]  /*0fa0*/  @!P1 LEA.HI R0, R10, R10, RZ, 0x1 ;  /* 0x0000000a0a009211 */ /* 0x000fe400078f08ff */
[----:B------:R-:W-:Y:S02]  /*0fb0*/  FSEL R21, R21, RZ, P0 ;  /* 0x000000ff15157208 */ /* 0x000fe40000000000 */
[----:B------:R-:W-:-:S05]  /*0fc0*/  @!P1 SHF.R.S32.HI R3, RZ, 0x1, R0 ;  /* 0x00000001ff039819 */ /* 0x000fca0000011400 */
[----:B------:R-:W-:Y:S02]  /*0fd0*/  @!P1 IMAD.IADD R2, R10, 0x1, -R3 ;  /* 0x000000010a029824 */ /* 0x000fe400078e0a03 */
[----:B------:R-:W-:-:S03]  /*0fe0*/  @!P1 IMAD R15, R3, 0x100000, R15 ;  /* 0x00100000030f9824 */ /* 0x000fc600078e020f */
[----:B------:R-:W-:Y:S02]  /*0ff0*/  @!P1 LEA R3, R2, 0x3ff00000, 0x14 ;  /* 0x3ff0000002039811 */ /* 0x000fe400078ea0ff */
[----:B------:R-:W-:-:S06]  /*1000*/  @!P1 MOV R2, RZ ;  /* 0x000000ff00029202 */ /* 0x000fcc0000000f00 */
[----:B------:R-:W-:-:S11]  /*1010*/  @!P1 DMUL R20, R14, R2 ;  /* 0x000000020e149228 */ /* 0x000fd60000000000 */
.L_x_17:
[----:B------:R-:W-:Y:S05]  /*1020*/  BSYNC.RECONVERGENT B0 ;  /* 0x0000000000007941 */ /* 0x000fea0003800200 */
.L_x_16:
[----:B------:R-:W0:Y:S01]  /*1030*/  LDCU.64 UR6, c[0x0][0x3b8] ;  /* 0x00007700ff0677ac */ /* 0x000e220008000a00 */
[----:B------:R-:W-:Y:S01]  /*1040*/  DFMA R2, R12, -R24, 1 ;  /* 0x3ff000000c02742b */ /* 0x000fe20000000818 */
[----:B------:R-:W1:Y:S01]  /*1050*/  LDC.64 R22, c[0x0][0x3d8] ;  /* 0x0000f600ff167b82 */ /* 0x000e620000000a00 */
[----:B------:R-:W-:Y:S01]  /*1060*/  IMAD R4, R4, R5, R6 ;  /* 0x0000000504047224 */ /* 0x000fe200078e0206 */
[----:B------:R-:W-:Y:S01]  /*1070*/  BSSY.RECONVERGENT B0, `(.L_x_18) ;  /* 0x0000017000007945 */ /* 0x000fe20003800200 */
[----:B------:R-:W-:-:S04]  /*1080*/  DMUL R20, R20, R8 ;  /* 0x0000000814147228 */ /* 0x000fc80000000000 */
[----:B------:R-:W-:Y:S01]  /*1090*/  DFMA R2, R12, R2, R12 ;  /* 0x000000020c02722b */ /* 0x000fe2000000000c */
[----:B------:R-:W2:Y:S07]  /*10a0*/  LDC R26, c[0x0][0x3bc] ;  /* 0x0000ef00ff1a7b82 */ /* 0x000eae0000000800 */
[----:B0-----:R-:W-:-:S08]  /*10b0*/  DMUL R10, R2, UR6 ;  /* 0x00000006020a7c28 */ /* 0x001fd00008000000 */
[----:B------:R-:W-:Y:S01]  /*10c0*/  DFMA R14, R10, -R24, UR6 ;  /* 0x000000060a0e7e2b */ /* 0x000fe20008000818 */
[----:B-1----:R-:W-:-:S05]  /*10d0*/  IMAD.WIDE R12, R4, 0x8, R22 ;  /* 0x00000008040c7825 */ /* 0x002fca00078e0216 */
[----:B------:R0:W-:Y:S02]  /*10e0*/  STG.E.64 desc[UR4][R12.64], R18 ;  /* 0x000000120c007986 */ /* 0x0001e4000c101b04 */
[----:B------:R-:W-:Y:S01]  /*10f0*/  DFMA R10, R2, R14, R10 ;  /* 0x0000000e020a722b */ /* 0x000fe2000000000a */
[----:B--2---:R-:W-:Y:S01]  /*1100*/  FSETP.GEU.AND P1, PT, |R26|, 6.5827683646048100446e-37, PT ;  /* 0x036000001a00780b */ /* 0x004fe20003f2e200 */
[----:B------:R-:W-:Y:S01]  /*1110*/  DADD R14, R16, 1 ;  /* 0x3ff00000100e7429 */ /* 0x000fe20000000000 */
[----:B------:R-:W-:-:S07]  /*1120*/  VIADD R3, R6, 0x1 ;  /* 0x0000000106037836 */ /* 0x000fce0000000000 */
[----:B------:R-:W-:Y:S01]  /*1130*/  FFMA R0, RZ, R25, R11 ;  /* 0x00000019ff007223 */ /* 0x000fe2000000000b */
[----:B------:R-:W-:-:S04]  /*1140*/  DADD R14, R18, R14 ;  /* 0x00000000120e7229 */ /* 0x000fc8000000000e */
[----:B------:R-:W-:-:S13]  /*1150*/  FSETP.GT.AND P0, PT, |R0|, 1.469367938527859385e-39, PT ;  /* 0x001000000000780b */ /* 0x000fda0003f04200 */
[----:B0-----:R-:W-:Y:S05]  /*1160*/  @P0 BRA P1, `(.L_x_19) ;  /* 0x00000000001c0947 */ /* 0x001fea0000800000 */
[----:B------:R-:W0:Y:S01]  /*1170*/  LDCU.64 UR6, c[0x0][0x3b8] ;  /* 0x00007700ff0677ac */ /* 0x000e220008000a00 */
[----:B------:R-:W-:Y:S01]  /*1180*/  IMAD.MOV.U32 R8, RZ, RZ, R24 ;  /* 0x000000ffff087224 */ /* 0x000fe200078e0018 */
[----:B------:R-:W-:Y:S01]  /*1190*/  MOV R0, 0x11e0 ;  /* 0x000011e000007802 */ /* 0x000fe20000000f00 */
[----:B------:R-:W-:Y:S02]  /*11a0*/  IMAD.MOV.U32 R9, RZ, RZ, R25 ;  /* 0x000000ffff097224 */ /* 0x000fe400078e0019 */
[----:B0-----:R-:W-:Y:S01]  /*11b0*/  IMAD.U32 R12, RZ, RZ, UR6 ;  /* 0x00000006ff0c7e24 */ /* 0x001fe2000f8e00ff */
[----:B------:R-:W-:-:S07]  /*11c0*/  MOV R13, UR7 ;  /* 0x00000007000d7c02 */ /* 0x000fce0008000f00 */
[----:B------:R-:W-:Y:S05]  /*11d0*/  CALL.REL.NOINC `($__internal_0_$__cuda_sm20_div_rn_f64_full) ;  /* 0x0000000000907944 */ /* 0x000fea0003c00000 */
.L_x_19:
[----:B------:R-:W-:Y:S05]  /*11e0*/  BSYNC.RECONVERGENT B0 ;  /* 0x0000000000007941 */ /* 0x000fea0003800200 */
.L_x_18:
[----:B------:R-:W0:Y:S01]  /*11f0*/  LDC R25, c[0x0][0x3a8] ;  /* 0x0000ea00ff197b82 */ /* 0x000e220000000800 */
[----:B------:R-:W1:Y:S01]  /*1200*/  LDCU UR7, c[0x0][0x3ac] ;  /* 0x00007580ff0777ac */ /* 0x000e620008000800 */
[----:B------:R-:W-:Y:S01]  /*1210*/  ISETP.NE.AND P1, PT, R6, RZ, PT ;  /* 0x000000ff0600720c */ /* 0x000fe20003f25270 */
[----:B------:R-:W2:Y:S05]  /*1220*/  LDCU.64 UR8, c[0x0][0x380] ;  /* 0x00007000ff0877ac */ /* 0x000eaa0008000a00 */
[----:B------:R-:W3:Y:S08]  /*1230*/  LDC.64 R26, c[0x0][0x3e0] ;  /* 0x0000f800ff1a7b82 */ /* 0x000ef00000000a00 */
[----:B------:R-:W4:Y:S01]  /*1240*/  LDC.64 R28, c[0x0][0x3e8] ;  /* 0x0000fa00ff1c7b82 */ /* 0x000f220000000a00 */
[----:B-1----:R-:W-:Y:S01]  /*1250*/  USHF.R.S32.HI UR6, URZ, 0x1f, UR7 ;  /* 0x0000001fff067899 */ /* 0x002fe20008011407 */
[----:B0-----:R-:W-:-:S06]  /*1260*/  VIADD R9, R25, 0xfffffffd ;  /* 0xfffffffd19097836 */ /* 0x001fcc0000000000 */
[----:B------:R-:W0:Y:S01]  /*1270*/  LDC.64 R30, c[0x0][0x3f0] ;  /* 0x0000fc00ff1e7b82 */ /* 0x000e220000000a00 */
[----:B------:R-:W-:Y:S01]  /*1280*/  ISETP.NE.AND P0, PT, R6, R9, PT ;  /* 0x000000090600720c */ /* 0x000fe20003f05270 */
[----:B------:R-:W-:-:S04]  /*1290*/  IMAD.MOV.U32 R6, RZ, RZ, R5 ;  /* 0x000000ffff067224 */ /* 0x000fc800078e0005 */
[----:B------:R-:W-:-:S03]  /*12a0*/  IMAD.WIDE R2, R3, UR7, R6 ;  /* 0x0000000703027c25 */ /* 0x000fc6000f8e0206 */
[----:B--2---:R-:W-:-:S05]  /*12b0*/  LEA R12, P2, R2, UR8, 0x3 ;  /* 0x00000008020c7c11 */ /* 0x004fca000f8418ff */
[----:B------:R-:W-:Y:S01]  /*12c0*/  @!P0 VIADD R25, R25, 0xffffffff ;  /* 0xffffffff19198836 */ /* 0x000fe20000000000 */
[----:B------:R-:W-:Y:S02]  /*12d0*/  LEA.HI.X R13, R2, UR9, R3, 0x3, P2 ;  /* 0x00000009020d7c11 */ /* 0x000fe400090f1c03 */
[----:B------:R-:W-:Y:S01]  /*12e0*/  @!P1 LEA R22, P2, R5, UR8, 0x3 ;  /* 0x0000000805169c11 */ /* 0x000fe2000f8418ff */
[----:B------:R-:W-:Y:S02]  /*12f0*/  @!P0 IMAD.WIDE.U32 R8, R25, UR7, R6 ;  /* 0x0000000719088c25 */ /* 0x000fe4000f8e0006 */
[----:B------:R-:W2:Y:S01]  /*1300*/  LDG.E.64.CONSTANT R2, desc[UR4][R12.64] ;  /* 0x000000040c027981 */ /* 0x000ea2000c1e9b00 */
[----:B------:R-:W-:Y:S01]  /*1310*/  @!P1 LEA.HI.X R23, R5, UR9, R7, 0x3, P2 ;  /* 0x0000000905179c11 */ /* 0x000fe200090f1c07 */
[----:B------:R-:W-:Y:S01]  /*1320*/  @!P0 IMAD R25, R25, UR6, R9 ;  /* 0x0000000619198c24 */ /* 0x000fe2000f8e0209 */
[----:B------:R-:W-:-:S03]  /*1330*/  @!P0 LEA R24, P2, R8, UR8, 0x3 ;  /* 0x0000000808188c11 */ /* 0x000fc6000f8418ff */
[----:B------:R-:W5:Y:S01]  /*1340*/  @!P1 LDG.E.64.CONSTANT R6, desc[UR4][R22.64] ;  /* 0x0000000416069981 */ /* 0x000f62000c1e9b00 */
[----:B------:R-:W-:-:S05]  /*1350*/  @!P0 LEA.HI.X R25, R8, UR9, R25, 0x3, P2 ;  /* 0x0000000908198c11 */ /* 0x000fca00090f1c19 */
[----:B------:R-:W4:Y:S01]  /*1360*/  @!P0 LDG.E.64.CONSTANT R8, desc[UR4][R24.64] ;  /* 0x0000000418088981 */ /* 0x000f22000c1e9b00 */
[----:B------:R-:W-:Y:S02]  /*1370*/  DADD R14, R14, R10 ;  /* 0x000000000e0e7229 */ /* 0x000fe4000000000a */
[----:B--2---:R-:W-:Y:S01]  /*1380*/  DFMA R20, R20, R10, R2 ;  /* 0x0000000a1414722b */ /* 0x004fe20000000002 */
[----:B---3--:R-:W-:-:S05]  /*1390*/  IMAD.WIDE R2, R4, 0x8, R26 ;  /* 0x0000000804027825 */ /* 0x008fca00078e021a */
[----:B------:R-:W-:Y:S02]  /*13a0*/  STG.E.64 desc[UR4][R2.64], R14 ;  /* 0x0000000e02007986 */ /* 0x000fe4000c101b04 */
[----:B-----5:R-:W-:Y:S01]  /*13b0*/  @!P1 DFMA R20, R16, R6, R20 ;  /* 0x000000061014922b */ /* 0x020fe20000000014 */
[----:B----4-:R-:W-:-:S04]  /*13c0*/  IMAD.WIDE R6, R4, 0x8, R28 ;  /* 0x0000000804067825 */ /* 0x010fc800078e021c */
[----:B0-----:R-:W-:Y:S01]  /*13d0*/  IMAD.WIDE R4, R4, 0x8, R30 ;  /* 0x0000000804047825 */ /* 0x001fe200078e021e */
[----:B------:R-:W-:Y:S02]  /*13e0*/  STG.E.64 desc[UR4][R6.64], R16 ;  /* 0x0000001006007986 */ /* 0x000fe4000c101b04 */
[----:B------:R-:W-:-:S07]  /*13f0*/  @!P0 DFMA R20, R18, R8, R20 ;  /* 0x000000081214822b */ /* 0x000fce0000000014 */
[----:B------:R-:W-:Y:S01]  /*1400*/  STG.E.64 desc[UR4][R4.64], R20 ;  /* 0x0000001404007986 */ /* 0x000fe2000c101b04 */
[----:B------:R-:W-:Y:S05]  /*1410*/  EXIT ;  /* 0x000000000000794d */ /* 0x000fea0003800000 */
        .weak           $__internal_0_$__cuda_sm20_div_rn_f64_full
        .type           $__internal_0_$__cuda_sm20_div_rn_f64_full,@function
        .size           $__internal_0_$__cuda_sm20_div_rn_f64_full,($__internal_1_$__cuda_sm20_dsqrt_rn_f64_mediumpath_v1 - $__internal_0_$__cuda_sm20_div_rn_f64_full)
$__internal_0_$__cuda_sm20_div_rn_f64_full:
[----:B------:R-:W-:Y:S01]  /*1420*/  FSETP.GEU.AND P2, PT, |R13|, 1.469367938527859385e-39, PT ;  /* 0x001000000d00780b */ /* 0x000fe20003f4e200 */
[----:B------:R-:W-:Y:S01]  /*1430*/  IMAD.MOV.U32 R36, RZ, RZ, 0x1 ;  /* 0x00000001ff247424 */ /* 0x000fe200078e00ff */
[C---:B------:R-:W-:Y:S01]  /*1440*/  FSETP.GEU.AND P0, PT, |R9|.reuse, 1.469367938527859385e-39, PT ;  /* 0x001000000900780b */ /* 0x040fe20003f0e200 */
[----:B------:R-:W-:Y:S01]  /*1450*/  BSSY.RECONVERGENT B1, `(.L_x_20) ;  /* 0x0000054000017945 */ /* 0x000fe20003800200 */
[----:B------:R-:W-:Y:S02]  /*1460*/  LOP3.LUT R10, R9, 0x800fffff, RZ, 0xc0, !PT ;  /* 0x800fffff090a7812 */ /* 0x000fe400078ec0ff */
[----:B------:R-:W-:Y:S02]  /*1470*/  LOP3.LUT R32, R13, 0x7ff00000, RZ, 0xc0, !PT ;  /* 0x7ff000000d207812 */ /* 0x000fe400078ec0ff */
[----:B------:R-:W-:Y:S01]  /*1480*/  LOP3.LUT R11, R10, 0x3ff00000, RZ, 0xfc, !PT ;  /* 0x3ff000000a0b7812 */ /* 0x000fe200078efcff */
[----:B------:R-:W-:Y:S01]  /*1490*/  IMAD.MOV.U32 R10, RZ, RZ, R8 ;  /* 0x000000ffff0a7224 */ /* 0x000fe200078e0008 */
[----:B------:R-:W-:Y:S01]  /*14a0*/  MOV R33, 0x1ca00000 ;  /* 0x1ca0000000217802 */ /* 0x000fe20000000f00 */
[----:B------:R-:W-:Y:S01]  /*14b0*/  IMAD.MOV.U32 R34, RZ, RZ, R32 ;  /* 0x000000ffff227224 */ /* 0x000fe200078e0020 */
[C---:B------:R-:W-:Y:S01]  /*14c0*/  LOP3.LUT R35, R9.reuse, 0x7ff00000, RZ, 0xc0, !PT ;  /* 0x7ff0000009237812 */ /* 0x040fe200078ec0ff */
[----:B------:R-:W-:Y:S01]  /*14d0*/  @!P2 IMAD.MOV.U32 R30, RZ, RZ, RZ ;  /* 0x000000ffff1ea224 */ /* 0x000fe200078e00ff */
[----:B------:R-:W-:Y:S01]  /*14e0*/  @!P2 LOP3.LUT R29, R9, 0x7ff00000, RZ, 0xc0, !PT ;  /* 0x7ff00000091da812 */ /* 0x000fe200078ec0ff */
[----:B------:R-:W-:Y:S01]  /*14f0*/  @!P0 DMUL R10, R8, 8.98846567431157953865e+307 ;  /* 0x7fe00000080a8828 */ /* 0x000fe20000000000 */
[----:B------:R-:W-:-:S02]  /*1500*/  ISETP.GE.U32.AND P1, PT, R32, R35, PT ;  /* 0x000000232000720c */ /* 0x000fc40003f26070 */
[----:B------:R-:W-:Y:S02]  /*1510*/  @!P2 ISETP.GE.U32.AND P3, PT, R32, R29, PT ;  /* 0x0000001d2000a20c */ /* 0x000fe40003f66070 */
[C---:B------:R-:W-:Y:S01]  /*1520*/  SEL R29, R33.reuse, 0x63400000, !P1 ;  /* 0x63400000211d7807 */ /* 0x040fe20004800000 */
[----:B------:R-:W0:Y:S01]  /*1530*/  MUFU.RCP64H R37, R11 ;  /* 0x0000000b00257308 */ /* 0x000e220000001800 */
[----:B------:R-:W-:Y:S02]  /*1540*/  @!P2 SEL R31, R33, 0x63400000, !P3 ;  /* 0x63400000211fa807 */ /* 0x000fe40005800000 */
[--C-:B------:R-:W-:Y:S02]  /*1550*/  LOP3.LUT R29, R29, 0x800fffff, R13.reuse, 0xf8, !PT ;  /* 0x800fffff1d1d7812 */ /* 0x100fe400078ef80d */
[----:B------:R-:W-:Y:S02]  /*1560*/  @!P2 LOP3.LUT R28, R31, 0x80000000, R13, 0xf8, !PT ;  /* 0x800000001f1ca812 */ /* 0x000fe400078ef80d */
[----:B------:R-:W-:-:S02]  /*1570*/  @!P0 LOP3.LUT R35, R11, 0x7ff00000, RZ, 0xc0, !PT ;  /* 0x7ff000000b238812 */ /* 0x000fc400078ec0ff */
[----:B------:R-:W-:Y:S01]  /*1580*/  @!P2 LOP3.LUT R31, R28, 0x100000, RZ, 0xfc, !PT ;  /* 0x001000001c1fa812 */ /* 0x000fe200078efcff */
[----:B------:R-:W-:-:S06]  /*1590*/  IMAD.MOV.U32 R28, RZ, RZ, R12 ;  /* 0x000000ffff1c7224 */ /* 0x000fcc00078e000c */
[----:B------:R-:W-:Y:S02]  /*15a0*/  @!P2 DFMA R28, R28, 2, -R30 ;  /* 0x400000001c1ca82b */ /* 0x000fe4000000081e */
[----:B0-----:R-:W-:-:S08]  /*15b0*/  DFMA R30, R36, -R10, 1 ;  /* 0x3ff00000241e742b */ /* 0x001fd0000000080a */
[----:B------:R-:W-:Y:S01]  /*15c0*/  DFMA R30, R30, R30, R30 ;  /* 0x0000001e1e1e722b */ /* 0x000fe2000000001e */
[----:B------:R-:W-:-:S07]  /*15d0*/  @!P2 LOP3.LUT R34, R29, 0x7ff00000, RZ, 0xc0, !PT ;  /* 0x7ff000001d22a812 */ /* 0x000fce00078ec0ff */
[----:B------:R-:W-:-:S08]  /*15e0*/  DFMA R36, R36, R30, R36 ;  /* 0x0000001e2424722b */ /* 0x000fd00000000024 */
[----:B------:R-:W-:-:S08]  /*15f0*/  DFMA R38, R36, -R10, 1 ;  /* 0x3ff000002426742b */ /* 0x000fd0000000080a */
[----:B------:R-:W-:-:S08]  /*1600*/  DFMA R38, R36, R38, R36 ;  /* 0x000000262426722b */ /* 0x000fd00000000024 */
[----:B------:R-:W-:-:S08]  /*1610*/  DMUL R36, R38, R28 ;  /* 0x0000001c26247228 */ /* 0x000fd00000000000 */
[----:B------:R-:W-:-:S08]  /*1620*/  DFMA R30, R36, -R10, R28 ;  /* 0x8000000a241e722b */ /* 0x000fd0000000001c */
[----:B------:R-:W-:Y:S01]  /*1630*/  DFMA R30, R38, R30, R36 ;  /* 0x0000001e261e722b */ /* 0x000fe20000000024 */
[----:B------:R-:W-:-:S04]  /*1640*/  IADD3 R36, PT, PT, R34, -0x1, RZ ;  /* 0xffffffff22247810 */ /* 0x000fc80007ffe0ff */
[----:B------:R-:W-:Y:S01]  /*1650*/  ISETP.GT.U32.AND P0, PT, R36, 0x7feffffe, PT ;  /* 0x7feffffe2400780c */ /* 0x000fe20003f04070 */
[----:B------:R-:W-:-:S05]  /*1660*/  VIADD R36, R35, 0xffffffff ;  /* 0xffffffff23247836 */ /* 0x000fca0000000000 */
[----:B------:R-:W-:-:S13]  /*1670*/  ISETP.GT.U32.OR P0, PT, R36, 0x7feffffe, P0 ;  /* 0x7feffffe2400780c */ /* 0x000fda0000704470 */
[----:B------:R-:W-:Y:S05]  /*1680*/  @P0 BRA `(.L_x_21) ;  /* 0x00000000006c0947 */ /* 0x000fea0003800000 */
[----:B------:R-:W-:Y:S01]  /*1690*/  LOP3.LUT R13, R9, 0x7ff00000, RZ, 0xc0, !PT ;  /* 0x7ff00000090d7812 */ /* 0x000fe200078ec0ff */
[----:B------:R-:W-:-:S03]  /*16a0*/  IMAD.MOV.U32 R34, RZ, RZ, RZ ;  /* 0x000000ffff227224 */ /* 0x000fc600078e00ff */
[CC--:B------:R-:W-:Y:S02]  /*16b0*/  VIADDMNMX R12, R32.reuse, -R13.reuse, 0xb9600000, !PT ;  /* 0xb9600000200c7446 */ /* 0x0c0fe4000780090d */
[----:B------:R-:W-:Y:S02]  /*16c0*/  ISETP.GE.U32.AND P0, PT, R32, R13, PT ;  /* 0x0000000d2000720c */ /* 0x000fe40003f06070 */
[----:B------:R-:W-:Y:S02]  /*16d0*/  VIMNMX R12, PT, PT, R12, 0x46a00000, PT ;  /* 0x46a000000c0c7848 */ /* 0x000fe40003fe0100 */
[----:B------:R-:W-:-:S05]  /*16e0*/  SEL R33, R33, 0x63400000, !P0 ;  /* 0x6340000021217807 */ /* 0x000fca0004000000 */
[----:B------:R-:W-:-:S04]  /*16f0*/  IMAD.IADD R12, R12, 0x1, -R33 ;  /* 0x000000010c0c7824 */ /* 0x000fc800078e0a21 */
[----:B------:R-:W-:-:S06]  /*1700*/  VIADD R35, R12, 0x7fe00000 ;  /* 0x7fe000000c237836 */ /* 0x000fcc0000000000 */
[----:B------:R-:W-:-:S10]  /*1710*/  DMUL R32, R30, R34 ;  /* 0x000000221e207228 */ /* 0x000fd40000000000 */
[----:B------:R-:W-:-:S13]  /*1720*/  FSETP.GTU.AND P0, PT, |R33|, 1.469367938527859385e-39, PT ;  /* 0x001000002100780b */ /* 0x000fda0003f0c200 */
[----:B------:R-:W-:Y:S05]  /*1730*/  @P0 BRA `(.L_x_22) ;  /* 0x0000000000940947 */ /* 0x000fea0003800000 */
[----:B------:R-:W-:Y:S01]  /*1740*/  DFMA R10, R30, -R10, R28 ;  /* 0x8000000a1e0a722b */ /* 0x000fe2000000001c */
[----:B------:R-:W-:-:S09]  /*1750*/  MOV R34, RZ ;  /* 0x000000ff00227202 */ /* 0x000fd20000000f00 */
[C---:B------:R-:W-:Y:S02]  /*1760*/  FSETP.NEU.AND P0, PT, R11.reuse, RZ, PT ;  /* 0x000000ff0b00720b */ /* 0x040fe40003f0d000 */
[----:B------:R-:W-:-:S04]  /*1770*/  LOP3.LUT R8, R11, 0x80000000, R9, 0x48, !PT ;  /* 0x800000000b087812 */ /* 0x000fc800078e4809 */
[----:B------:R-:W-:-:S07]  /*1780*/  LOP3.LUT R35, R8, R35, RZ, 0xfc, !PT ;  /* 0x0000002308237212 */ /* 0x000fce00078efcff */
[----:B------:R-:W-:Y:S05]  /*1790*/  @!P0 BRA `(.L_x_22) ;  /* 0x00000000007c8947 */ /* 0x000fea0003800000 */
[----:B------:R-:W-:Y:S01]  /*17a0*/  IMAD.MOV R11, RZ, RZ, -R12 ;  /* 0x000000ffff0b7224 */ /* 0x000fe200078e0a0c */
[----:B------:R-:W-:Y:S01]  /*17b0*/  IADD3 R12, PT, PT, -R12, -0x43300000, RZ ;  /* 0xbcd000000c0c7810 */ /* 0x000fe20007ffe1ff */
[----:B------:R-:W-:-:S06]  /*17c0*/  IMAD.MOV.U32 R10, RZ, RZ, RZ ;  /* 0x000000ffff0a7224 */ /* 0x000fcc00078e00ff */
[----:B------:R-:W-:Y:S02]  /*17d0*/  DFMA R10, R32, -R10, R30 ;  /* 0x8000000a200a722b */ /* 0x000fe4000000001e */
[----:B------:R-:W-:-:S08]  /*17e0*/  DMUL.RP R30, R30, R34 ;  /* 0x000000221e1e7228 */ /* 0x000fd00000008000 */
[----:B------:R-:W-:Y:S02]  /*17f0*/  FSETP.NEU.AND P0, PT, |R11|, R12, PT ;  /* 0x0000000c0b00720b */ /* 0x000fe40003f0d200 */
[----:B------:R-:W-:Y:S02]  /*1800*/  LOP3.LUT R9, R31, R8, RZ, 0x3c, !PT ;  /* 0x000000081f097212 */ /* 0x000fe400078e3cff */
[----:B------:R-:W-:Y:S02]  /*1810*/  FSEL R32, R30, R32, !P0 ;  /* 0x000000201e207208 */ /* 0x000fe40004000000 */
[----:B------:R-:W-:Y:S01]  /*1820*/  FSEL R33, R9, R33, !P0 ;  /* 0x0000002109217208 */ /* 0x000fe20004000000 */
[----:B------:R-:W-:Y:S06]  /*1830*/  BRA `(.L_x_22) ;  /* 0x0000000000547947 */ /* 0x000fec0003800000 */
.L_x_21:
[----:B------:R-:W-:-:S14]  /*1840*/  DSETP.NAN.AND P0, PT, R12, R12, PT ;  /* 0x0000000c0c00722a */ /* 0x000fdc0003f08000 */
[----:B------:R-:W-:Y:S05]  /*1850*/  @P0 BRA `(.L_x_23) ;  /* 0x0000000000440947 */ /* 0x000fea0003800000 */
[----:B------:R-:W-:-:S14]  /*1860*/  DSETP.NAN.AND P0, PT, R8, R8, PT ;  /* 0x000000080800722a */ /* 0x000fdc0003f08000 */
[----:B------:R-:W-:Y:S05]  /*1870*/  @P0 BRA `(.L_x_24) ;  /* 0x0000000000300947 */ /* 0x000fea0003800000 */
[----:B------:R-:W-:Y:S01]  /*1880*/  ISETP.NE.AND P0, PT, R34, R35, PT ;  /* 0x000000232200720c */ /* 0x000fe20003f05270 */
[----:B------:R-:W-:Y:S02]  /*1890*/  IMAD.MOV.U32 R32, RZ, RZ, 0x0 ;  /* 0x00000000ff207424 */ /* 0x000fe400078e00ff */
[----:B------:R-:W-:-:S10]  /*18a0*/  IMAD.MOV.U32 R33, RZ, RZ, -0x80000 ;  /* 0xfff80000ff217424 */ /* 0x000fd400078e00ff */
[----:B------:R-:W-:Y:S05]  /*18b0*/  @!P0 BRA `(.L_x_22) ;  /* 0x0000000000348947 */ /* 0x000fea0003800000 */
[----:B------:R-:W-:Y:S02]  /*18c0*/  ISETP.NE.AND P0, PT, R34, 0x7ff00000, PT ;  /* 0x7ff000002200780c */ /* 0x000fe40003f05270 */
[----:B------:R-:W-:Y:S02]  /*18d0*/  LOP3.LUT R33, R13, 0x80000000, R9, 0x48, !PT ;  /* 0x800000000d217812 */ /* 0x000fe400078e4809 */
[----:B------:R-:W-:-:S13]  /*18e0*/  ISETP.EQ.OR P0, PT, R35, RZ, !P0 ;  /* 0x000000ff2300720c */ /* 0x000fda0004702670 */
[----:B------:R-:W-:Y:S02]  /*18f0*/  @P0 LOP3.LUT R8, R33, 0x7ff00000, RZ, 0xfc, !PT ;  /* 0x7ff0000021080812 */ /* 0x000fe400078efcff */
[----:B------:R-:W-:Y:S01]  /*1900*/  @!P0 MOV R32, RZ ;  /* 0x000000ff00208202 */ /* 0x000fe20000000f00 */
[----:B------:R-:W-:Y:S02]  /*1910*/  @P0 IMAD.MOV.U32 R32, RZ, RZ, RZ ;  /* 0x000000ffff200224 */ /* 0x000fe400078e00ff */
[----:B------:R-:W-:Y:S01]  /*1920*/  @P0 IMAD.MOV.U32 R33, RZ, RZ, R8 ;  /* 0x000000ffff210224 */ /* 0x000fe200078e0008 */
[----:B------:R-:W-:Y:S06]  /*1930*/  BRA `(.L_x_22) ;  /* 0x0000000000147947 */ /* 0x000fec0003800000 */
.L_x_24:
[----:B------:R-:W-:Y:S01]  /*1940*/  LOP3.LUT R33, R9, 0x80000, RZ, 0xfc, !PT ;  /* 0x0008000009217812 */ /* 0x000fe200078efcff */
[----:B------:R-:W-:Y:S01]  /*1950*/  IMAD.MOV.U32 R32, RZ, RZ, R8 ;  /* 0x000000ffff207224 */ /* 0x000fe200078e0008 */
[----:B------:R-:W-:Y:S06]  /*1960*/  BRA `(.L_x_22) ;  /* 0x0000000000087947 */ /* 0x000fec0003800000 */
.L_x_23:
[----:B------:R-:W-:Y:S01]  /*1970*/  LOP3.LUT R33, R13, 0x80000, RZ, 0xfc, !PT ;  /* 0x000800000d217812 */ /* 0x000fe200078efcff */
[----:B------:R-:W-:-:S07]  /*1980*/  IMAD.MOV.U32 R32, RZ, RZ, R12 ;  /* 0x000000ffff207224 */ /* 0x000fce00078e000c */
.L_x_22:
[----:B------:R-:W-:Y:S05]  /*1990*/  BSYNC.RECONVERGENT B1 ;  /* 0x0000000000017941 */ /* 0x000fea0003800200 */
.L_x_20:
[----:B------:R-:W-:Y:S01]  /*19a0*/  IMAD.MOV.U32 R8, RZ, RZ, R0 ;  /* 0x000000ffff087224 */ /* 0x000fe200078e0000 */
[----:B------:R-:W-:Y:S01]  /*19b0*/  MOV R10, R32 ;  /* 0x00000020000a7202 */ /* 0x000fe20000000f00 */
[----:B------:R-:W-:Y:S02]  /*19c0*/  IMAD.MOV.U32 R9, RZ, RZ, 0x0 ;  /* 0x00000000ff097424 */ /* 0x000fe400078e00ff */
[----:B------:R-:W-:Y:S02]  /*19d0*/  IMAD.MOV.U32 R11, RZ, RZ, R33 ;  /* 0x000000ffff0b7224 */ /* 0x000fe400078e0021 */
[----:B------:R-:W-:Y:S05]  /*19e0*/  RET.REL.NODEC R8 `(build_system_kernel_double) ;  /* 0xffffffe408847950 */ /* 0x000fea0003c3ffff */
        .weak           $__internal_1_$__cuda_sm20_dsqrt_rn_f64_mediumpath_v1
        .type           $__internal_1_$__cuda_sm20_dsqrt_rn_f64_mediumpath_v1,@function
        .size           $__internal_1_$__cuda_sm20_dsqrt_rn_f64_mediumpath_v1,(.L_x_46 - $__internal_1_$__cuda_sm20_dsqrt_rn_f64_mediumpath_v1)
$__internal_1_$__cuda_sm20_dsqrt_rn_f64_mediumpath_v1:
[----:B------:R-:W-:Y:S01]  /*19f0*/  ISETP.GE.U32.AND P0, PT, R8, -0x3400000, PT ;  /* 0xfcc000000800780c */ /* 0x000fe20003f06070 */
[----:B------:R-:W-:Y:S01]  /*1a00*/  BSSY.RECONVERGENT B1, `(.L_x_25) ;  /* 0x0000026000017945 */ /* 0x000fe20003800200 */
[----:B------:R-:W-:Y:S01]  /*1a10*/  IMAD.MOV.U32 R28, RZ, RZ, R30 ;  /* 0x000000ffff1c7224 */ /* 0x000fe200078e001e */
[----:B------:R-:W-:Y:S01]  /*1a20*/  MOV R8, R24 ;  /* 0x0000001800087202 */ /* 0x000fe20000000f00 */
[----:B------:R-:W-:-:S09]  /*1a30*/  IMAD.MOV.U32 R9, RZ, RZ, R25 ;  /* 0x000000ffff097224 */ /* 0x000fd200078e0019 */
[----:B------:R-:W-:Y:S05]  /*1a40*/  @!P0 BRA `(.L_x_26) ;  /* 0x0000000000208947 */ /* 0x000fea0003800000 */
[----:B------:R-:W-:-:S10]  /*1a50*/  DFMA.RM R10, R12, R28, R10 ;  /* 0x0000001c0c0a722b */ /* 0x000fd4000000400a */
[----:B------:R-:W-:-:S05]  /*1a60*/  IADD3 R12, P0, PT, R10, 0x1, RZ ;  /* 0x000000010a0c7810 */ /* 0x000fca0007f1e0ff */
[----:B------:R-:W-:-:S06]  /*1a70*/  IMAD.X R13, RZ, RZ, R11, P0 ;  /* 0x000000ffff0d7224 */ /* 0x000fcc00000e060b */
[----:B------:R-:W-:-:S08]  /*1a80*/  DFMA.RP R8, -R10, R12, R8 ;  /* 0x0000000c0a08722b */ /* 0x000fd00000008108 */
[----:B------:R-:W-:-:S06]  /*1a90*/  DSETP.GT.AND P0, PT, R8, RZ, PT ;  /* 0x000000ff0800722a */ /* 0x000fcc0003f04000 */
[----:B------:R-:W-:Y:S02]  /*1aa0*/  FSEL R10, R12, R10, P0 ;  /* 0x0000000a0c0a7208 */ /* 0x000fe40000000000 */
[----:B------:R-:W-:Y:S01]  /*1ab0*/  FSEL R11, R13, R11, P0 ;  /* 0x0000000b0d0b7208 */ /* 0x000fe20000000000 */
[----:B------:R-:W-:Y:S06]  /*1ac0*/  BRA `(.L_x_27) ;  /* 0x0000000000647947 */ /* 0x000fec0003800000 */
.L_x_26:
[----:B------:R-:W-:-:S14]  /*1ad0*/  DSETP.NE.AND P0, PT, R8, RZ, PT ;  /* 0x000000ff0800722a */ /* 0x000fdc0003f05000 */
[----:B------:R-:W-:Y:S05]  /*1ae0*/  @!P0 BRA `(.L_x_28) ;  /* 0x0000000000588947 */ /* 0x000fea0003800000 */
[----:B------:R-:W-:-:S13]  /*1af0*/  ISETP.GE.AND P0, PT, R9, RZ, PT ;  /* 0x000000ff0900720c */ /* 0x000fda0003f06270 */
[----:B------:R-:W-:Y:S02]  /*1b00*/  @!P0 IMAD.MOV.U32 R10, RZ, RZ, 0x0 ;  /* 0x00000000ff0a8424 */ /* 0x000fe400078e00ff */
[----:B------:R-:W-:Y:S01]  /*1b10*/  @!P0 IMAD.MOV.U32 R11, RZ, RZ, -0x80000 ;  /* 0xfff80000ff0b8424 */ /* 0x000fe200078e00ff */
[----:B------:R-:W-:Y:S06]  /*1b20*/  @!P0 BRA `(.L_x_27) ;  /* 0x00000000004c8947 */ /* 0x000fec0003800000 */
[----:B------:R-:W-:-:S13]  /*1b30*/  ISETP.GT.AND P0, PT, R9, 0x7fefffff, PT ;  /* 0x7fefffff0900780c */ /* 0x000fda0003f04270 */
[----:B------:R-:W-:Y:S05]  /*1b40*/  @P0 BRA `(.L_x_28) ;  /* 0x0000000000400947 */ /* 0x000fea0003800000 */
[----:B------:R-:W-:Y:S01]  /*1b50*/  DMUL R8, R8, 8.11296384146066816958e+31 ;  /* 0x4690000008087828 */ /* 0x000fe20000000000 */
[----:B------:R-:W-:Y:S01]  /*1b60*/  MOV R10, RZ ;  /* 0x000000ff000a7202 */ /* 0x000fe20000000f00 */
[----:B------:R-:W-:Y:S02]  /*1b70*/  IMAD.MOV.U32 R14, RZ, RZ, 0x0 ;  /* 0x00000000ff0e7424 */ /* 0x000fe400078e00ff */
[----:B------:R-:W-:Y:S02]  /*1b80*/  IMAD.MOV.U32 R15, RZ, RZ, 0x3fd80000 ;  /* 0x3fd80000ff0f7424 */ /* 0x000fe400078e00ff */
[----:B------:R-:W0:Y:S02]  /*1b90*/  MUFU.RSQ64H R11, R9 ;  /* 0x00000009000b7308 */ /* 0x000e240000001c00 */
[----:B0-----:R-:W-:-:S08]  /*1ba0*/  DMUL R12, R10, R10 ;  /* 0x0000000a0a0c7228 */ /* 0x001fd00000000000 */
[----:B------:R-:W-:-:S08]  /*1bb0*/  DFMA R12, R8, -R12, 1 ;  /* 0x3ff00000080c742b */ /* 0x000fd0000000080c */
[----:B------:R-:W-:Y:S02]  /*1bc0*/  DFMA R14, R12, R14, 0.5 ;  /* 0x3fe000000c0e742b */ /* 0x000fe4000000000e */
[----:B------:R-:W-:-:S08]  /*1bd0*/  DMUL R12, R10, R12 ;  /* 0x0000000c0a0c7228 */ /* 0x000fd00000000000 */
[----:B------:R-:W-:-:S08]  /*1be0*/  DFMA R12, R14, R12, R10 ;  /* 0x0000000c0e0c722b */ /* 0x000fd0000000000a */
[----:B------:R-:W-:Y:S02]  /*1bf0*/  DMUL R10, R8, R12 ;  /* 0x0000000c080a7228 */ /* 0x000fe40000000000 */
[----:B------:R-:W-:-:S06]  /*1c00*/  VIADD R13, R13, 0xfff00000 ;  /* 0xfff000000d0d7836 */ /* 0x000fcc0000000000 */
[----:B------:R-:W-:-:S08]  /*1c10*/  DFMA R14, R10, -R10, R8 ;  /* 0x8000000a0a0e722b */ /* 0x000fd00000000008 */
[----:B------:R-:W-:-:S10]  /*1c20*/  DFMA R10, R12, R14, R10 ;  /* 0x0000000e0c0a722b */ /* 0x000fd4000000000a */
[----:B------:R-:W-:Y:S01]  /*1c30*/  VIADD R11, R11, 0xfcb00000 ;  /* 0xfcb000000b0b7836 */ /* 0x000fe20000000000 */
[----:B------:R-:W-:Y:S06]  /*1c40*/  BRA `(.L_x_27) ;  /* 0x0000000000047947 */ /* 0x000fec0003800000 */
.L_x_28:
[----:B------:R-:W-:-:S11]  /*1c50*/  DADD R10, R8, R8 ;  /* 0x00000000080a7229 */ /* 0x000fd60000000008 */
.L_x_27:
[----:B------:R-:W-:Y:S05]  /*1c60*/  BSYNC.RECONVERGENT B1 ;  /* 0x0000000000017941 */ /* 0x000fea0003800200 */
.L_x_25:
[----:B------:R-:W-:Y:S01]  /*1c70*/  IMAD.MOV.U32 R8, RZ, RZ, R0 ;  /* 0x000000ffff087224 */ /* 0x000fe200078e0000 */
[----:B------:R-:W-:Y:S01]  /*1c80*/  MOV R14, R10 ;  /* 0x0000000a000e7202 */ /* 0x000fe20000000f00 */
[----:B------:R-:W-:Y:S02]  /*1c90*/  IMAD.MOV.U32 R9, RZ, RZ, 0x0 ;  /* 0x00000000ff097424 */ /* 0x000fe400078e00ff */
[----:B------:R-:W-:Y:S02]  /*1ca0*/  IMAD.MOV.U32 R15, RZ, RZ, R11 ;  /* 0x000000ffff0f7224 */ /* 0x000fe400078e000b */
[----:B------:R-:W-:Y:S05]  /*1cb0*/  RET.REL.NODEC R8 `(build_system_kernel_double) ;  /* 0xffffffe008d07950 */ /* 0x000fea0003c3ffff */
.L_x_29:
        /* <DEDUP_REMOVED lines=12> */
.L_x_46:


//--------------------- .text.moments_kernel_double --------------------------
	.section	.text.moments_kernel_double,"ax",@progbits
	.align	128
        .global         moments_kernel_double
        .type           moments_kernel_double,@function
        .size           moments_kernel_double,(.L_x_47 - moments_kernel_double)
        .other          moments_kernel_double,@"STO_CUDA_ENTRY STV_DEFAULT"
moments_kernel_double:
.text.moments_kernel_double:
[----:B------:R-:W-:Y:S08]  /*0000*/  LDC R1, c[0x0][0x37c] ;  /* 0x0000df00ff017b82 */ /* 0x000ff00000000800 */
[----:B------:R-:W0:Y:S08]  /*0010*/  S2UR UR14, SR_CTAID.X ;  /* 0x00000000000e79c3 */ /* 0x000e300000002500 */
[----:B------:R-:W0:Y:S02]  /*0020*/  LDC R0, c[0x0][0x390] ;  /* 0x0000e400ff007b82 */ /* 0x000e240000000800 */
[----:B0-----:R-:W-:-:S13]  /*0030*/  ISETP.LE.AND P0, PT, R0, UR14, PT ;  /* 0x0000000e00007c0c */ /* 0x001fda000bf03270 */
[----:B------:R-:W-:Y:S05]  /*0040*/  @P0 EXIT ;  /* 0x000000000000094d */ /* 0x000fea0003800000 */
[----:B------:R-:W0:Y:S01]  /*0050*/  S2R R23, SR_TID.X ;  /* 0x0000000000177919 */ /* 0x000e220000002100 */
[----:B------:R-:W0:Y:S01]  /*0060*/  LDC R20, c[0x0][0x394] ;  /* 0x0000e500ff147b82 */ /* 0x000e220000000800 */
[----:B------:R-:W1:Y:S01]  /*0070*/  LDCU UR4, c[0x0][0x360] ;  /* 0x00006c00ff0477ac */ /* 0x000e620008000800 */
[----:B------:R-:W-:Y:S01]  /*0080*/  MOV R0, 0x400 ;  /* 0x0000040000007802 */ /* 0x000fe20000000f00 */
[----:B------:R-:W2:Y:S01]  /*0090*/  S2R R3, SR_CgaCtaId ;  /* 0x0000000000037919 */ /* 0x000ea20000008800 */
[----:B------:R-:W-:Y:S01]  /*00a0*/  BSSY.RECONVERGENT B0, `(.L_x_30) ;  /* 0x0000024000007945 */ /* 0x000fe20003800200 */
[----:B------:R-:W3:Y:S01]  /*00b0*/  LDCU.64 UR16, c[0x0][0x358] ;  /* 0x00006b00ff1077ac */ /* 0x000ee20008000a00 */
[----:B------:R-:W-:Y:S02]  /*00c0*/  CS2R R10, SRZ ;  /* 0x00000000000a7805 */ /* 0x000fe4000001ff00 */
[----:B------:R-:W-:Y:S01]  /*00d0*/  CS2R R4, SRZ ;  /* 0x0000000000047805 */ /* 0x000fe2000001ff00 */
[----:B-1----:R-:W-:Y:S01]  /*00e0*/  IMAD.U32 R21, RZ, RZ, UR4 ;  /* 0x00000004ff157e24 */ /* 0x002fe2000f8e00ff */
[----:B------:R-:W1:Y:S01]  /*00f0*/  LDCU.64 UR4, c[0x0][0x380] ;  /* 0x00007000ff0477ac */ /* 0x000e620008000a00 */
[----:B0-----:R-:W-:-:S02]  /*0100*/  ISETP.GE.AND P0, PT, R23, R20, PT ;  /* 0x000000141700720c */ /* 0x001fc40003f06270 */
[----:B--2---:R-:W-:Y:S02]  /*0110*/  LEA R6, R3, R0, 0x18 ;  /* 0x0000000003067211 */ /* 0x004fe400078ec0ff */
[----:B------:R-:W-:-:S03]  /*0120*/  CS2R R2, SRZ ;  /* 0x0000000000027805 */ /* 0x000fc6000001ff00 */
[--C-:B------:R-:W-:Y:S02]  /*0130*/  IMAD R0, R21, 0x8, R6.reuse ;  /* 0x0000000815007824 */ /* 0x100fe400078e0206 */
[----:B------:R-:W-:Y:S02]  /*0140*/  IMAD R13, R23, 0x8, R6 ;  /* 0x00000008170d7824 */ /* 0x000fe400078e0206 */
[----:B------:R-:W-:Y:S02]  /*0150*/  IMAD R12, R21, 0x8, R0 ;  /* 0x00000008150c7824 */ /* 0x000fe400078e0200 */
[----:B-1-3--:R-:W-:Y:S05]  /*0160*/  @P0 BRA `(.L_x_31) ;  /* 0x00000000005c0947 */ /* 0x00afea0003800000 */
[----:B------:R-:W0:Y:S01]  /*0170*/  LDC.64 R6, c[0x0][0x388] ;  /* 0x0000e200ff067b82 */ /* 0x000e220000000a00 */
[----:B------:R-:W-:Y:S01]  /*0180*/  SHF.R.S32.HI R2, RZ, 0x1f, R20 ;  /* 0x0000001fff027819 */ /* 0x000fe20000011414 */
[----:B------:R-:W-:Y:S01]  /*0190*/  IMAD.WIDE.U32 R8, R20, UR14, RZ ;  /* 0x0000000e14087c25 */ /* 0x000fe2000f8e00ff */
[----:B------:R-:W-:Y:S02]  /*01a0*/  CS2R R4, SRZ ;  /* 0x0000000000047805 */ /* 0x000fe4000001ff00 */
[----:B------:R-:W-:Y:S01]  /*01b0*/  CS2R R10, SRZ ;  /* 0x00000000000a7805 */ /* 0x000fe2000001ff00 */
[----:B------:R-:W-:Y:S01]  /*01c0*/  IMAD R15, R2, UR14, RZ ;  /* 0x0000000e020f7c24 */ /* 0x000fe2000f8e02ff */
[----:B------:R-:W-:Y:S01]  /*01d0*/  CS2R R2, SRZ ;  /* 0x0000000000027805 */ /* 0x000fe2000001ff00 */
[----:B------:R-:W-:Y:S02]  /*01e0*/  IMAD.MOV.U32 R25, RZ, RZ, R23 ;  /* 0x000000ffff197224 */ /* 0x000fe400078e0017 */
[----:B------:R-:W-:-:S07]  /*01f0*/  IMAD.IADD R22, R9, 0x1, R15 ;  /* 0x0000000109167824 */ /* 0x000fce00078e020f */
.L_x_32:
[C---:B------:R-:W-:Y:S01]  /*0200*/  IADD3 R17, P0, PT, R25.reuse, R8, RZ ;  /* 0x0000000819117210 */ /* 0x040fe20007f1e0ff */
[----:B0-----:R-:W-:-:S03]  /*0210*/  IMAD.WIDE R14, R25, 0x8, R6 ;  /* 0x00000008190e7825 */ /* 0x001fc600078e0206 */
[----:B------:R-:W-:Y:S02]  /*0220*/  LEA.HI.X.SX32 R18, R25, R22, 0x1, P0 ;  /* 0x0000001619127211 */ /* 0x000fe400000f0eff */
[C---:B------:R-:W-:Y:S01]  /*0230*/  LEA R16, P0, R17.reuse, UR4, 0x3 ;  /* 0x0000000411107c11 */ /* 0x040fe2000f8018ff */
[----:B------:R-:W2:Y:S03]  /*0240*/  LDG.E.64.CONSTANT R14, desc[UR16][R14.64] ;  /* 0x000000100e0e7981 */ /* 0x000ea6000c1e9b00 */
[----:B------:R-:W-:-:S06]  /*0250*/  LEA.HI.X R17, R17, UR5, R18, 0x3, P0 ;  /* 0x0000000511117c11 */ /* 0x000fcc00080f1c12 */
[----:B------:R-:W2:Y:S01]  /*0260*/  LDG.E.64.CONSTANT R16, desc[UR16][R16.64] ;  /* 0x0000001010107981 */ /* 0x000ea2000c1e9b00 */
[----:B------:R-:W-:-:S05]  /*0270*/  IMAD.IADD R25, R21, 0x1, R25 ;  /* 0x0000000115197824 */ /* 0x000fca00078e0219 */
[----:B------:R-:W-:Y:S01]  /*0280*/  ISETP.GE.AND P0, PT, R25, R20, PT ;  /* 0x000000141900720c */ /* 0x000fe20003f06270 */
[C---:B--2---:R-:W-:Y:S02]  /*0290*/  DMUL R18, R16.reuse, R14 ;  /* 0x0000000e10127228 */ /* 0x044fe40000000000 */
[----:B------:R-:W-:-:S06]  /*02a0*/  DADD R10, R16, R10 ;  /* 0x00000000100a7229 */ /* 0x000fcc000000000a */
[----:B------:R-:W-:Y:S02]  /*02b0*/  DFMA R2, R14, R18, R2 ;  /* 0x000000120e02722b */ /* 0x000fe40000000002 */
[----:B------:R-:W-:Y:S02]  /*02c0*/  DADD R4, R18, R4 ;  /* 0x0000000012047229 */ /* 0x000fe40000000004 */
[----:B------:R-:W-:Y:S09]  /*02d0*/  @!P0 BRA `(.L_x_32) ;  /* 0xfffffffc00c88947 */ /* 0x000ff2000383ffff */
.L_x_31:
[----:B------:R-:W-:Y:S05]  /*02e0*/  BSYNC.RECONVERGENT B0 ;  /* 0x0000000000007941 */ /* 0x000fea0003800200 */
.L_x_30:
[----:B------:R-:W-:Y:S01]  /*02f0*/  ISETP.GE.U32.AND P0, PT, R21, 0x2, PT ;  /* 0x000000021500780c */ /* 0x000fe20003f06070 */
[C---:B------:R-:W-:Y:S01]  /*0300*/  IMAD R7, R23.reuse, 0x8, R0 ;  /* 0x0000000817077824 */ /* 0x040fe200078e0200 */
[----:B------:R0:W-:Y:S01]  /*0310*/  STS.64 [R13], R10 ;  /* 0x0000000a0d007388 */ /* 0x0001e20000000a00 */
[----:B------:R-:W-:-:S03]  /*0320*/  IMAD R9, R23, 0x8, R12 ;  /* 0x0000000817097824 */ /* 0x000fc600078e020c */
[----:B------:R0:W-:Y:S04]  /*0330*/  STS.64 [R7], R4 ;  /* 0x0000000407007388 */ /* 0x0001e80000000a00 */
[----:B------:R0:W-:Y:S01]  /*0340*/  STS.64 [R9], R2 ;  /* 0x0000000209007388 */ /* 0x0001e20000000a00 */
[----:B------:R-:W-:Y:S06]  /*0350*/  BAR.SYNC.DEFER_BLOCKING 0x0 ;  /* 0x0000000000007b1d */ /* 0x000fec0000010000 */
[----:B------:R-:W-:Y:S05]  /*0360*/  @!P0 BRA `(.L_x_33) ;  /* 0x0000000000608947 */ /* 0x000fea0003800000 */
.L_x_36:
[----:B------:R-:W-:Y:S01]  /*0370*/  SHF.R.U32.HI R18, RZ, 0x1, R21 ;  /* 0x00000001ff127819 */ /* 0x000fe20000011615 */
[----:B------:R-:W-:Y:S03]  /*0380*/  BSSY.RECONVERGENT B0, `(.L_x_34) ;  /* 0x0000012000007945 */ /* 0x000fe60003800200 */
[----:B------:R-:W-:-:S13]  /*0390*/  ISETP.GE.U32.AND P0, PT, R23, R18, PT ;  /* 0x000000121700720c */ /* 0x000fda0003f06070 */
[----:B-1----:R-:W-:Y:S05]  /*03a0*/  @P0 BRA `(.L_x_35) ;  /* 0x00000000003c0947 */ /* 0x002fea0003800000 */
[C---:B------:R-:W-:Y:S01]  /*03b0*/  IMAD R6, R18.reuse, 0x8, R13 ;  /* 0x0000000812067824 */ /* 0x040fe200078e020d */
[----:B0-----:R-:W-:Y:S01]  /*03c0*/  LDS.64 R4, [R13] ;  /* 0x000000000d047984 */ /* 0x001fe20000000a00 */
[C---:B------:R-:W-:Y:S02]  /*03d0*/  IMAD R8, R18.reuse, 0x8, R7 ;  /* 0x0000000812087824 */ /* 0x040fe400078e0207 */
[----:B------:R-:W-:Y:S01]  /*03e0*/  IMAD R16, R18, 0x8, R9 ;  /* 0x0000000812107824 */ /* 0x000fe200078e0209 */
[----:B------:R-:W0:Y:S02]  /*03f0*/  LDS.64 R2, [R6] ;  /* 0x0000000006027984 */ /* 0x000e240000000a00 */
[----:B0-----:R-:W-:-:S07]  /*0400*/  DADD R2, R2, R4 ;  /* 0x0000000002027229 */ /* 0x001fce0000000004 */
[----:B------:R-:W-:Y:S04]  /*0410*/  STS.64 [R13], R2 ;  /* 0x000000020d007388 */ /* 0x000fe80000000a00 */
[----:B------:R-:W-:Y:S04]  /*0420*/  LDS.64 R4, [R8] ;  /* 0x0000000008047984 */ /* 0x000fe80000000a00 */
[----:B------:R-:W0:Y:S02]  /*0430*/  LDS.64 R10, [R7] ;  /* 0x00000000070a7984 */ /* 0x000e240000000a00 */
[----:B0-----:R-:W-:-:S07]  /*0440*/  DADD R4, R4, R10 ;  /* 0x0000000004047229 */ /* 0x001fce000000000a */
[----:B------:R-:W-:Y:S04]  /*0450*/  STS.64 [R7], R4 ;  /* 0x0000000407007388 */ /* 0x000fe80000000a00 */
[----:B------:R-:W-:Y:S04]  /*0460*/  LDS.64 R10, [R16] ;  /* 0x00000000100a7984 */ /* 0x000fe80000000a00 */
[----:B------:R-:W0:Y:S02]  /*0470*/  LDS.64 R14, [R9] ;  /* 0x00000000090e7984 */ /* 0x000e240000000a00 */
[----:B0-----:R-:W-:-:S07]  /*0480*/  DADD R10, R10, R14 ;  /* 0x000000000a0a7229 */ /* 0x001fce000000000e */
[----:B------:R1:W-:Y:S04]  /*0490*/  STS.64 [R9], R10 ;  /* 0x0000000a09007388 */ /* 0x0003e80000000a00 */
.L_x_35:
[----:B------:R-:W-:Y:S05]  /*04a0*/  BSYNC.RECONVERGENT B0 ;  /* 0x0000000000007941 */ /* 0x000fea0003800200 */
.L_x_34:
[----:B------:R-:W-:Y:S01]  /*04b0*/  BAR.SYNC.DEFER_BLOCKING 0x0 ;  /* 0x0000000000007b1d */ /* 0x000fe20000010000 */
[----:B------:R-:W-:Y:S01]  /*04c0*/  ISETP.GT.U32.AND P0, PT, R21, 0x3, PT ;  /* 0x000000031500780c */ /* 0x000fe20003f04070 */
[----:B------:R-:W-:-:S12]  /*04d0*/  IMAD.MOV.U32 R21, RZ, RZ, R18 ;  /* 0x000000ffff157224 */ /* 0x000fd800078e0012 */
[----:B------:R-:W-:Y:S05]  /*04e0*/  @P0 BRA `(.L_x_36) ;  /* 0xfffffffc00a00947 */ /* 0x000fea000383ffff */
.L_x_33:
[----:B------:R-:W-:-:S13]  /*04f0*/  ISETP.NE.AND P0, PT, R23, RZ, PT ;  /* 0x000000ff1700720c */ /* 0x000fda0003f05270 */
[----:B------:R-:W-:Y:S05]  /*0500*/  @P0 EXIT ;  /* 0x000000000000094d */ /* 0x000fea0003800000 */
[----:B------:R-:W2:Y:S01]  /*0510*/  S2UR UR5, SR_CgaCtaId ;  /* 0x00000000000579c3 */ /* 0x000ea20000008800 */
[----:B------:R-:W-:Y:S01]  /*0520*/  UMOV UR4, 0x400 ;  /* 0x0000040000047882 */ /* 0x000fe20000000000 */
[----:B0-----:R-:W0:Y:S01]  /*0530*/  LDS.64 R2, [R0] ;  /* 0x0000000000027984 */ /* 0x001e220000000a00 */
[----:B------:R-:W-:Y:S01]  /*0540*/  IMAD.MOV.U32 R4, RZ, RZ, 0x1 ;  /* 0x00000001ff047424 */ /* 0x000fe200078e00ff */
[----:B--2---:R-:W-:-:S09]  /*0550*/  ULEA UR4, UR5, UR4, 0x18 ;  /* 0x0000000405047291 */ /* 0x004fd2000f8ec0ff */
[----:B------:R-:W2:Y:S02]  /*0560*/  LDS.64 R6, [UR4] ;  /* 0x00000004ff067984 */ /* 0x000ea40008000a00 */
[----:B------:R-:W0:Y:S02]  /*0570*/  LDCU.64 UR4, c[0x0][0x398] ;  /* 0x00007300ff0477ac */ /* 0x000e240008000a00 */
[----:B0-----:R-:W-:-:S10]  /*0580*/  DMUL R14, R2, UR4 ;  /* 0x00000004020e7c28 */ /* 0x001fd40008000000 */
[----:B------:R-:W-:Y:S01]  /*0590*/  FSETP.GEU.AND P1, PT, |R15|, 6.5827683646048100446e-37, PT ;  /* 0x036000000f00780b */ /* 0x000fe20003f2e200 */
[----:B--2---:R-:W-:-:S06]  /*05a0*/  DMUL R6, R6, UR4 ;  /* 0x0000000406067c28 */ /* 0x004fcc0008000000 */
[----:B------:R-:W1:Y:S02]  /*05b0*/  MUFU.RCP64H R5, R7 ;  /* 0x0000000700057308 */ /* 0x000e640000001800 */
[----:B-1----:R-:W-:-:S08]  /*05c0*/  DFMA R8, -R6, R4, 1 ;  /* 0x3ff000000608742b */ /* 0x002fd00000000104 */
[----:B------:R-:W-:-:S08]  /*05d0*/  DFMA R8, R8, R8, R8 ;  /* 0x000000080808722b */ /* 0x000fd00000000008 */
[----:B------:R-:W-:-:S08]  /*05e0*/  DFMA R8, R4, R8, R4 ;  /* 0x000000080408722b */ /* 0x000fd00000000004 */
[----:B------:R-:W-:-:S08]  /*05f0*/  DFMA R4, -R6, R8, 1 ;  /* 0x3ff000000604742b */ /* 0x000fd00000000108 */
[----:B------:R-:W-:Y:S01]  /*0600*/  DFMA R4, R8, R4, R8 ;  /* 0x000000040804722b */ /* 0x000fe20000000008 */
[----:B------:R-:W0:Y:S07]  /*0610*/  LDS.64 R8, [R12] ;  /* 0x000000000c087984 */ /* 0x000e2e0000000a00 */
[----:B------:R-:W-:-:S08]  /*0620*/  DMUL R2, R14, R4 ;  /* 0x000000040e027228 */ /* 0x000fd00000000000 */
[----:B------:R-:W-:-:S08]  /*0630*/  DFMA R10, -R6, R2, R14 ;  /* 0x00000002060a722b */ /* 0x000fd0000000010e */
[----:B------:R-:W-:-:S10]  /*0640*/  DFMA R2, R4, R10, R2 ;  /* 0x0000000a0402722b */ /* 0x000fd40000000002 */
[----:B------:R-:W-:-:S05]  /*0650*/  FFMA R0, RZ, R7, R3 ;  /* 0x00000007ff007223 */ /* 0x000fca0000000003 */
[----:B------:R-:W-:Y:S01]  /*0660*/  FSETP.GT.AND P0, PT, |R0|, 1.469367938527859385e-39, PT ;  /* 0x001000000000780b */ /* 0x000fe20003f04200 */
[----:B0-----:R-:W-:-:S12]  /*0670*/  DMUL R8, R8, UR4 ;  /* 0x0000000408087c28 */ /* 0x001fd80008000000 */
[----:B------:R-:W-:Y:S05]  /*0680*/  @P0 BRA P1, `(.L_x_37) ;  /* 0x0000000000180947 */ /* 0x000fea0000800000 */
[----:B------:R-:W-:Y:S01]  /*0690*/  IMAD.MOV.U32 R10, RZ, RZ, R6 ;  /* 0x000000ffff0a7224 */ /* 0x000fe200078e0006 */
[----:B------:R-:W-:Y:S01]  /*06a0*/  MOV R0, 0x6d0 ;  /* 0x000006d000007802 */ /* 0x000fe20000000f00 */
[----:B------:R-:W-:-:S07]  /*06b0*/  IMAD.MOV.U32 R11, RZ, RZ, R7 ;  /* 0x000000ffff0b7224 */ /* 0x000fce00078e0007 */
[----:B------:R-:W-:Y:S05]  /*06c0*/  CALL.REL.NOINC `($__internal_2_$__cuda_sm20_div_rn_f64_full) ;  /* 0x0000000000b47944 */ /* 0x000fea0003c00000 */
[----:B------:R-:W-:Y:S02]  /*06d0*/  IMAD.MOV.U32 R2, RZ, RZ, R18 ;  /* 0x000000ffff027224 */ /* 0x000fe400078e0012 */
[----:B------:R-:W-:-:S07]  /*06e0*/  IMAD.MOV.U32 R3, RZ, RZ, R19 ;  /* 0x000000ffff037224 */ /* 0x000fce00078e0013 */
.L_x_37:
[----:B------:R-:W0:Y:S01]  /*06f0*/  MUFU.RCP64H R5, R7 ;  /* 0x0000000700057308 */ /* 0x000e220000001800 */
[----:B------:R-:W-:Y:S01]  /*0700*/  IMAD.MOV.U32 R4, RZ, RZ, 0x1 ;  /* 0x00000001ff047424 */ /* 0x000fe200078e00ff */
[----:B------:R-:W-:-:S05]  /*0710*/  FSETP.GEU.AND P1, PT, |R9|, 6.5827683646048100446e-37, PT ;  /* 0x036000000900780b */ /* 0x000fca0003f2e200 */
[----:B0-----:R-:W-:-:S08]  /*0720*/  DFMA R10, -R6, R4, 1 ;  /* 0x3ff00000060a742b */ /* 0x001fd00000000104 */
[----:B------:R-:W-:-:S08]  /*0730*/  DFMA R10, R10, R10, R10 ;  /* 0x0000000a0a0a722b */ /* 0x000fd0000000000a */
[----:B------:R-:W-:-:S08]  /*0740*/  DFMA R10, R4, R10, R4 ;  /* 0x0000000a040a722b */ /* 0x000fd00000000004 */
[----:B------:R-:W-:-:S08]  /*0750*/  DFMA R4, -R6, R10, 1 ;  /* 0x3ff000000604742b */ /* 0x000fd0000000010a */
[----:B------:R-:W-:-:S08]  /*0760*/  DFMA R12, R10, R4, R10 ;  /* 0x000000040a0c722b */ /* 0x000fd0000000000a */
[----:B------:R-:W-:-:S08]  /*0770*/  DMUL R4, R8, R12 ;  /* 0x0000000c08047228 */ /* 0x000fd00000000000 */
[----:B------:R-:W-:-:S08]  /*0780*/  DFMA R10, -R6, R4, R8 ;  /* 0x00000004060a722b */ /* 0x000fd00000000108 */
[----:B------:R-:W-:-:S10]  /*0790*/  DFMA R4, R12, R10, R4 ;  /* 0x0000000a0c04722b */ /* 0x000fd40000000004 */
[----:B------:R-:W-:-:S05]  /*07a0*/  FFMA R0, RZ, R7, R5 ;  /* 0x00000007ff007223 */ /* 0x000fca0000000005 */
[----:B------:R-:W-:-:S13]  /*07b0*/  FSETP.GT.AND P0, PT, |R0|, 1.469367938527859385e-39, PT ;  /* 0x001000000000780b */ /* 0x000fda0003f04200 */
[----:B------:R-:W-:Y:S05]  /*07c0*/  @P0 BRA P1, `(.L_x_38) ;  /* 0x0000000000200947 */ /* 0x000fea0000800000 */
[----:B------:R-:W-:Y:S01]  /*07d0*/  IMAD.MOV.U32 R14, RZ, RZ, R8 ;  /* 0x000000ffff0e7224 */ /* 0x000fe200078e0008 */
[----:B------:R-:W-:Y:S01]  /*07e0*/  MOV R0, 0x830 ;  /* 0x0000083000007802 */ /* 0x000fe20000000f00 */
[----:B------:R-:W-:Y:S02]  /*07f0*/  IMAD.MOV.U32 R15, RZ, RZ, R9 ;  /* 0x000000ffff0f7224 */ /* 0x000fe400078e0009 */
[----:B------:R-:W-:Y:S02]  /*0800*/  IMAD.MOV.U32 R10, RZ, RZ, R6 ;  /* 0x000000ffff0a7224 */ /* 0x000fe400078e0006 */
[----:B------:R-:W-:-:S07]  /*0810*/  IMAD.MOV.U32 R11, RZ, RZ, R7 ;  /* 0x000000ffff0b7224 */ /* 0x000fce00078e0007 */
[----:B------:R-:W-:Y:S05]  /*0820*/  CALL.REL.NOINC `($__internal_2_$__cuda_sm20_div_rn_f64_full) ;  /* 0x00000000005c7944 */ /* 0x000fea0003c00000 */
[----:B------:R-:W-:Y:S02]  /*0830*/  IMAD.MOV.U32 R4, RZ, RZ, R18 ;  /* 0x000000ffff047224 */ /* 0x000fe400078e0012 */
[----:B------:R-:W-:-:S07]  /*0840*/  IMAD.MOV.U32 R5, RZ, RZ, R19 ;  /* 0x000000ffff057224 */ /* 0x000fce00078e0013 */
.L_x_38:
[----:B------:R-:W0:Y:S01]  /*0850*/  LDCU.128 UR8, c[0x0][0x3a0] ;  /* 0x00007400ff0877ac */ /* 0x000e220008000c00 */
[----:B------:R-:W-:Y:S01]  /*0860*/  DFMA R4, -R2, R2, R4 ;  /* 0x000000020204722b */ /* 0x000fe20000000104 */
[----:B------:R-:W1:Y:S01]  /*0870*/  LDCU.64 UR12, c[0x0][0x3b0] ;  /* 0x00007600ff0c77ac */ /* 0x000e620008000a00 */
[----:B------:R-:W-:Y:S02]  /*0880*/  USHF.L.U32 UR4, UR14, 0x3, URZ ;  /* 0x000000030e047899 */ /* 0x000fe400080006ff */
[----:B------:R-:W-:Y:S02]  /*0890*/  USHF.R.U32.HI UR5, URZ, 0x1d, UR14 ;  /* 0x0000001dff057899 */ /* 0x000fe4000801160e */
[----:B0-----:R-:W-:Y:S02]  /*08a0*/  UIADD3 UR8, UP0, UPT, UR4, UR8, URZ ;  /* 0x0000000804087290 */ /* 0x001fe4000ff1e0ff */
[----:B------:R-:W-:Y:S02]  /*08b0*/  UIADD3 UR6, UP1, UPT, UR4, UR10, URZ ;  /* 0x0000000a04067290 */ /* 0x000fe4000ff3e0ff */
[----:B-1----:R-:W-:-:S02]  /*08c0*/  UIADD3 UR4, UP2, UPT, UR4, UR12, URZ ;  /* 0x0000000c04047290 */ /* 0x002fc4000ff5e0ff */
[----:B------:R-:W-:Y:S01]  /*08d0*/  UIADD3.X UR9, UPT, UPT, UR5, UR9, URZ, UP0, !UPT ;  /* 0x0000000905097290 */ /* 0x000fe200087fe4ff */
[----:B------:R-:W-:Y:S01]  /*08e0*/  IMAD.U32 R8, RZ, RZ, UR8 ;  /* 0x00000008ff087e24 */ /* 0x000fe2000f8e00ff */
[----:B------:R-:W-:Y:S01]  /*08f0*/  UIADD3.X UR7, UPT, UPT, UR5, UR11, URZ, UP1, !UPT ;  /* 0x0000000b05077290 */ /* 0x000fe20008ffe4ff */
[----:B------:R-:W-:Y:S01]  /*0900*/  IMAD.U32 R10, RZ, RZ, UR6 ;  /* 0x00000006ff0a7e24 */ /* 0x000fe2000f8e00ff */
[----:B------:R-:W-:Y:S01]  /*0910*/  UIADD3.X UR5, UPT, UPT, UR5, UR13, URZ, UP2, !UPT ;  /* 0x0000000d05057290 */ /* 0x000fe200097fe4ff */
[----:B------:R-:W-:Y:S02]  /*0920*/  IMAD.U32 R12, RZ, RZ, UR4 ;  /* 0x00000004ff0c7e24 */ /* 0x000fe4000f8e00ff */
[----:B------:R-:W-:Y:S02]  /*0930*/  IMAD.U32 R9, RZ, RZ, UR9 ;  /* 0x00000009ff097e24 */ /* 0x000fe4000f8e00ff */
[----:B------:R-:W-:Y:S02]  /*0940*/  IMAD.U32 R11, RZ, RZ, UR7 ;  /* 0x00000007ff0b7e24 */ /* 0x000fe4000f8e00ff */
[----:B------:R-:W-:Y:S01]  /*0950*/  IMAD.U32 R13, RZ, RZ, UR5 ;  /* 0x00000005ff0d7e24 */ /* 0x000fe2000f8e00ff */
[----:B------:R-:W-:Y:S04]  /*0960*/  STG.E.64 desc[UR16][R8.64], R6 ;  /* 0x0000000608007986 */ /* 0x000fe8000c101b10 */
[----:B------:R-:W-:Y:S04]  /*0970*/  STG.E.64 desc[UR16][R10.64], R2 ;  /* 0x000000020a007986 */ /* 0x000fe8000c101b10 */
[----:B------:R-:W-:Y:S01]  /*0980*/  STG.E.64 desc[UR16][R12.64], R4 ;  /* 0x000000040c007986 */ /* 0x000fe2000c101b10 */
[----:B------:R-:W-:Y:S05]  /*0990*/  EXIT ;  /* 0x000000000000794d */ /* 0x000fea0003800000 */
        .weak           $__internal_2_$__cuda_sm20_div_rn_f64_full
        .type           $__internal_2_$__cuda_sm20_div_rn_f64_full,@function
        .size           $__internal_2_$__cuda_sm20_div_rn_f64_full,(.L_x_47 - $__internal_2_$__cuda_sm20_div_rn_f64_full)
$__internal_2_$__cuda_sm20_div_rn_f64_full:
[C---:B------:R-:W-:Y:S01]  /*09a0*/  FSETP.GEU.AND P0, PT, |R11|.reuse, 1.469367938527859385e-39, PT ;  /* 0x001000000b00780b */ /* 0x040fe20003f0e200 */
[----:B------:R-:W-:Y:S01]  /*09b0*/  IMAD.MOV.U32 R16, RZ, RZ, 0x1 ;  /* 0x00000001ff107424 */ /* 0x000fe200078e00ff */
[C---:B------:R-:W-:Y:S01]  /*09c0*/  LOP3.LUT R4, R11.reuse, 0x800fffff, RZ, 0xc0, !PT ;  /* 0x800fffff0b047812 */ /* 0x040fe200078ec0ff */
[----:B------:R-:W-:Y:S01]  /*09d0*/  IMAD.MOV.U32 R21, RZ, RZ, 0x1ca00000 ;  /* 0x1ca00000ff157424 */ /* 0x000fe200078e00ff */
[----:B------:R-:W-:Y:S02]  /*09e0*/  LOP3.LUT R23, R11, 0x7ff00000, RZ, 0xc0, !PT ;  /* 0x7ff000000b177812 */ /* 0x000fe400078ec0ff */
[----:B------:R-:W-:Y:S01]  /*09f0*/  LOP3.LUT R5, R4, 0x3ff00000, RZ, 0xfc, !PT ;  /* 0x3ff0000004057812 */ /* 0x000fe200078efcff */
[----:B------:R-:W-:-:S06]  /*0a00*/  IMAD.MOV.U32 R4, RZ, RZ, R10 ;  /* 0x000000ffff047224 */ /* 0x000fcc00078e000a */
[----:B------:R-:W-:-:S06]  /*0a10*/  @!P0 DMUL R4, R10, 8.98846567431157953865e+307 ;  /* 0x7fe000000a048828 */ /* 0x000fcc0000000000 */
[----:B------:R-:W0:Y:S02]  /*0a20*/  MUFU.RCP64H R17, R5 ;  /* 0x0000000500117308 */ /* 0x000e240000001800 */
[----:B0-----:R-:W-:-:S08]  /*0a30*/  DFMA R12, R16, -R4, 1 ;  /* 0x3ff00000100c742b */ /* 0x001fd00000000804 */
[----:B------:R-:W-:-:S08]  /*0a40*/  DFMA R12, R12, R12, R12 ;  /* 0x0000000c0c0c722b */ /* 0x000fd0000000000c */
[----:B------:R-:W-:Y:S01]  /*0a50*/  DFMA R16, R16, R12, R16 ;  /* 0x0000000c1010722b */ /* 0x000fe20000000010 */
[----:B------:R-:W-:Y:S02]  /*0a60*/  IMAD.MOV.U32 R13, RZ, RZ, R15 ;  /* 0x000000ffff0d7224 */ /* 0x000fe400078e000f */
[----:B------:R-:W-:-:S03]  /*0a70*/  IMAD.MOV.U32 R12, RZ, RZ, R14 ;  /* 0x000000ffff0c7224 */ /* 0x000fc600078e000e */
[----:B------:R-:W-:Y:S02]  /*0a80*/  LOP3.LUT R22, R13, 0x7ff00000, RZ, 0xc0, !PT ;  /* 0x7ff000000d167812 */ /* 0x000fe400078ec0ff */
[----:B------:R-:W-:Y:S01]  /*0a90*/  DFMA R18, R16, -R4, 1 ;  /* 0x3ff000001012742b */ /* 0x000fe20000000804 */
[----:B------:R-:W-:Y:S01]  /*0aa0*/  IMAD.MOV.U32 R14, RZ, RZ, R12 ;  /* 0x000000ffff0e7224 */ /* 0x000fe200078e000c */
[----:B------:R-:W-:Y:S01]  /*0ab0*/  ISETP.GE.U32.AND P1, PT, R22, R23, PT ;  /* 0x000000171600720c */ /* 0x000fe20003f26070 */
[----:B------:R-:W-:-:S03]  /*0ac0*/  IMAD.MOV.U32 R20, RZ, RZ, R22 ;  /* 0x000000ffff147224 */ /* 0x000fc600078e0016 */
[----:B------:R-:W-:Y:S02]  /*0ad0*/  SEL R15, R21, 0x63400000, !P1 ;  /* 0x63400000150f7807 */ /* 0x000fe40004800000 */
[----:B------:R-:W-:Y:S01]  /*0ae0*/  DFMA R16, R16, R18, R16 ;  /* 0x000000121010722b */ /* 0x000fe20000000010 */
[----:B------:R-:W-:Y:S02]  /*0af0*/  FSETP.GEU.AND P1, PT, |R13|, 1.469367938527859385e-39, PT ;  /* 0x001000000d00780b */ /* 0x000fe40003f2e200 */
[----:B------:R-:W-:-:S11]  /*0b00*/  LOP3.LUT R15, R15, 0x800fffff, R13, 0xf8, !PT ;  /* 0x800fffff0f0f7812 */ /* 0x000fd600078ef80d */
[----:B------:R-:W-:Y:S05]  /*0b10*/  @P1 BRA `(.L_x_39) ;  /* 0x0000000000201947 */ /* 0x000fea0003800000 */
[----:B------:R-:W-:Y:S01]  /*0b20*/  LOP3.LUT R19, R11, 0x7ff00000, RZ, 0xc0, !PT ;  /* 0x7ff000000b137812 */ /* 0x000fe200078ec0ff */
[----:B------:R-:W-:-:S03]  /*0b30*/  IMAD.MOV.U32 R18, RZ, RZ, RZ ;  /* 0x000000ffff127224 */ /* 0x000fc600078e00ff */
[----:B------:R-:W-:-:S04]  /*0b40*/  ISETP.GE.U32.AND P1, PT, R22, R19, PT ;  /* 0x000000131600720c */ /* 0x000fc80003f26070 */
[----:B------:R-:W-:-:S04]  /*0b50*/  SEL R19, R21, 0x63400000, !P1 ;  /* 0x6340000015137807 */ /* 0x000fc80004800000 */
[----:B------:R-:W-:-:S04]  /*0b60*/  LOP3.LUT R19, R19, 0x80000000, R13, 0xf8, !PT ;  /* 0x8000000013137812 */ /* 0x000fc800078ef80d */
[----:B------:R-:W-:-:S06]  /*0b70*/  LOP3.LUT R19, R19, 0x100000, RZ, 0xfc, !PT ;  /* 0x0010000013137812 */ /* 0x000fcc00078efcff */
[----:B------:R-:W-:-:S10]  /*0b80*/  DFMA R14, R14, 2, -R18 ;  /* 0x400000000e0e782b */ /* 0x000fd40000000812 */
[----:B------:R-:W-:-:S07]  /*0b90*/  LOP3.LUT R20, R15, 0x7ff00000, RZ, 0xc0, !PT ;  /* 0x7ff000000f147812 */ /* 0x000fce00078ec0ff */
.L_x_39:
[----:B------:R-:W-:Y:S01]  /*0ba0*/  @!P0 LOP3.LUT R23, R5, 0x7ff00000, RZ, 0xc0, !PT ;  /* 0x7ff0000005178812 */ /* 0x000fe200078ec0ff */
[----:B------:R-:W-:Y:S01]  /*0bb0*/  VIADD R26, R20, 0xffffffff ;  /* 0xffffffff141a7836 */ /* 0x000fe20000000000 */
[----:B------:R-:W-:-:S03]  /*0bc0*/  DMUL R18, R16, R14 ;  /* 0x0000000e10127228 */ /* 0x000fc60000000000 */
[----:B------:R-:W-:Y:S01]  /*0bd0*/  VIADD R27, R23, 0xffffffff ;  /* 0xffffffff171b7836 */ /* 0x000fe20000000000 */
[----:B------:R-:W-:-:S04]  /*0be0*/  ISETP.GT.U32.AND P0, PT, R26, 0x7feffffe, PT ;  /* 0x7feffffe1a00780c */ /* 0x000fc80003f04070 */
[----:B------:R-:W-:Y:S01]  /*0bf0*/  ISETP.GT.U32.OR P0, PT, R27, 0x7feffffe, P0 ;  /* 0x7feffffe1b00780c */ /* 0x000fe20000704470 */
[----:B------:R-:W-:-:S08]  /*0c00*/  DFMA R24, R18, -R4, R14 ;  /* 0x800000041218722b */ /* 0x000fd0000000000e */
[----:B------:R-:W-:-:S04]  /*0c10*/  DFMA R16, R16, R24, R18 ;  /* 0x000000181010722b */ /* 0x000fc80000000012 */
[----:B------:R-:W-:Y:S07]  /*0c20*/  @P0 BRA `(.L_x_40) ;  /* 0x00000000006c0947 */ /* 0x000fee0003800000 */
        /* <DEDUP_REMOVED lines=12> */
[----:B------:R-:W-:-:S09]  /*0cf0*/  IMAD.MOV.U32 R20, RZ, RZ, RZ ;  /* 0x000000ffff147224 */ /* 0x000fd200078e00ff */
[C---:B------:R-:W-:Y:S02]  /*0d00*/  FSETP.NEU.AND P0, PT, R5.reuse, RZ, PT ;  /* 0x000000ff0500720b */ /* 0x040fe40003f0d000 */
[----:B------:R-:W-:-:S04]  /*0d10*/  LOP3.LUT R11, R5, 0x80000000, R11, 0x48, !PT ;  /* 0x80000000050b7812 */ /* 0x000fc800078e480b */
[----:B------:R-:W-:-:S07]  /*0d20*/  LOP3.LUT R21, R11, R21, RZ, 0xfc, !PT ;  /* 0x000000150b157212 */ /* 0x000fce00078efcff */
[----:B------:R-:W-:Y:S05]  /*0d30*/  @!P0 BRA `(.L_x_41) ;  /* 0x00000000007c8947 */ /* 0x000fea0003800000 */
[----:B------:R-:W-:Y:S02]  /*0d40*/  IMAD.MOV R5, RZ, RZ, -R12 ;  /* 0x000000ffff057224 */ /* 0x000fe400078e0a0c */
[----:B------:R-:W-:-:S06]  /*0d50*/  IMAD.MOV.U32 R4, RZ, RZ, RZ ;  /* 0x000000ffff047224 */ /* 0x000fcc00078e00ff */
[----:B------:R-:W-:Y:S02]  /*0d60*/  DFMA R4, R18, -R4, R16 ;  /* 0x800000041204722b */ /* 0x000fe40000000010 */
[----:B------:R-:W-:-:S04]  /*0d70*/  DMUL.RP R16, R16, R20 ;  /* 0x0000001410107228 */ /* 0x000fc80000008000 */
[----:B------:R-:W-:-:S04]  /*0d80*/  IADD3 R4, PT, PT, -R12, -0x43300000, RZ ;  /* 0xbcd000000c047810 */ /* 0x000fc80007ffe1ff */
[----:B------:R-:W-:Y:S02]  /*0d90*/  FSETP.NEU.AND P0, PT, |R5|, R4, PT ;  /* 0x000000040500720b */ /* 0x000fe40003f0d200 */
[----:B------:R-:W-:Y:S02]  /*0da0*/  LOP3.LUT R11, R17, R11, RZ, 0x3c, !PT ;  /* 0x0000000b110b7212 */ /* 0x000fe400078e3cff */
[----:B------:R-:W-:Y:S02]  /*0db0*/  FSEL R18, R16, R18, !P0 ;  /* 0x0000001210127208 */ /* 0x000fe40004000000 */
[----:B------:R-:W-:Y:S01]  /*0dc0*/  FSEL R19, R11, R19, !P0 ;  /* 0x000000130b137208 */ /* 0x000fe20004000000 */
[----:B------:R-:W-:Y:S06]  /*0dd0*/  BRA `(.L_x_41) ;  /* 0x0000000000547947 */ /* 0x000fec0003800000 */
.L_x_40:
        /* <DEDUP_REMOVED lines=11> */
[----:B------:R-:W-:Y:S01]  /*0e90*/  @P0 LOP3.LUT R4, R19, 0x7ff00000, RZ, 0xfc, !PT ;  /* 0x7ff0000013040812 */ /* 0x000fe200078efcff */
[----:B------:R-:W-:Y:S02]  /*0ea0*/  @!P0 IMAD.MOV.U32 R18, RZ, RZ, RZ ;  /* 0x000000ffff128224 */ /* 0x000fe400078e00ff */
[----:B------:R-:W-:Y:S02]  /*0eb0*/  @P0 IMAD.MOV.U32 R18, RZ, RZ, RZ ;  /* 0x000000ffff120224 */ /* 0x000fe400078e00ff */
[----:B------:R-:W-:Y:S01]  /*0ec0*/  @P0 IMAD.MOV.U32 R19, RZ, RZ, R4 ;  /* 0x000000ffff130224 */ /* 0x000fe200078e0004 */
[----:B------:R-:W-:Y:S06]  /*0ed0*/  BRA `(.L_x_41) ;  /* 0x0000000000147947 */ /* 0x000fec0003800000 */
.L_x_43:
[----:B------:R-:W-:Y:S01]  /*0ee0*/  LOP3.LUT R19, R11, 0x80000, RZ, 0xfc, !PT ;  /* 0x000800000b137812 */ /* 0x000fe200078efcff */
[----:B------:R-:W-:Y:S01]  /*0ef0*/  IMAD.MOV.U32 R18, RZ, RZ, R10 ;  /* 0x000000ffff127224 */ /* 0x000fe200078e000a */
[----:B------:R-:W-:Y:S06]  /*0f00*/  BRA `(.L_x_41) ;  /* 0x0000000000087947 */ /* 0x000fec0003800000 */
.L_x_42:
[----:B------:R-:W-:Y:S01]  /*0f10*/  LOP3.LUT R19, R13, 0x80000, RZ, 0xfc, !PT ;  /* 0x000800000d137812 */ /* 0x000fe200078efcff */
[----:B------:R-:W-:-:S07]  /*0f20*/  IMAD.MOV.U32 R18, RZ, RZ, R12 ;  /* 0x000000ffff127224 */ /* 0x000fce00078e000c */
.L_x_41:
[----:B------:R-:W-:Y:S02]  /*0f30*/  IMAD.MOV.U32 R4, RZ, RZ, R0 ;  /* 0x000000ffff047224 */ /* 0x000fe400078e0000 */
[----:B------:R-:W-:-:S04]  /*0f40*/  IMAD.MOV.U32 R5, RZ, RZ, 0x0 ;  /* 0x00000000ff057424 */ /* 0x000fc800078e00ff */
[----:B------:R-:W-:Y:S05]  /*0f50*/  RET.REL.NODEC R4 `(moments_kernel_double) ;  /* 0xfffffff004287950 */ /* 0x000fea0003c3ffff */
.L_x_44:
        /* <DEDUP_REMOVED lines=10> */
.L_x_47:


//--------------------- .nv.shared.scatter_and_residual_kernel_double --------------------------
	.section	.nv.shared.scatter_and_residual_kernel_double,"aw",@nobits
	.sectionflags	@""
	.align	16
.nv.shared.scatter_and_residual_kernel_double:
	.zero		3072


//--------------------- .nv.shared.reserved.0     --------------------------
	.section	.nv.shared.reserved.0,"aw",@nobits
	.weak		__nv_reservedSMEM_offset_0_alias
	.size		__nv_reservedSMEM_offset_0_alias, 0, 64
	.other		__nv_reservedSMEM_offset_0_alias,@"STO_CUDA_RESERVED_SHARED STV_DEFAULT"
__nv_reservedSMEM_offset_0_alias:
	.zero		0
	.zero		64


//--------------------- .nv.shared.build_system_kernel_double --------------------------
	.section	.nv.shared.build_system_kernel_double,"aw",@nobits
	.sectionflags	@""
	.align	16
	.zero		1024


//--------------------- .nv.shared.moments_kernel_double --------------------------
	.section	.nv.shared.moments_kernel_double,"aw",@nobits
	.sectionflags	@""
	.align	16
	.zero		1024


//--------------------- .nv.constant0.scatter_and_residual_kernel_double --------------------------
	.section	.nv.constant0.scatter_and_residual_kernel_double,"a",@progbits
	.sectionflags	@""
	.align	4
.nv.constant0.scatter_and_residual_kernel_double:
	.zero		936


//--------------------- .nv.constant0.build_system_kernel_double --------------------------
	.section	.nv.constant0.build_system_kernel_double,"a",@progbits
	.sectionflags	@""
	.align	4
.nv.constant0.build_system_kernel_double:
	.zero		1016


//--------------------- .nv.constant0.moments_kernel_double --------------------------
	.section	.nv.constant0.moments_kernel_double,"a",@progbits
	.sectionflags	@""
	.align	4
.nv.constant0.moments_kernel_double:
	.zero		952


//--------------------- SYMBOLS --------------------------

	.type		.nv.reservedSmem.offset0,@object
	.size		.nv.reservedSmem.offset0,0x4
	.type		.nv.reservedSmem.cap,@object
	.size		.nv.reservedSmem.cap,0x4
